//
// Generated by NVIDIA NVVM Compiler
//
// Compiler Build ID: CL-36424714
// Cuda compilation tools, release 13.0, V13.0.88
// Based on NVVM 20.0.0
//

.version 9.0
.target sm_100
.address_size 64

	// .globl	_Z12transmissionPfS_ll

.visible .entry _Z12transmissionPfS_ll(
	.param .u64 .ptr .align 1 _Z12transmissionPfS_ll_param_0,
	.param .u64 .ptr .align 1 _Z12transmissionPfS_ll_param_1,
	.param .u64 _Z12transmissionPfS_ll_param_2,
	.param .u64 _Z12transmissionPfS_ll_param_3
)
{
	.reg .pred 	%p<13>;
	.reg .b32 	%r<35>;
	.reg .b32 	%f<6>;
	.reg .b64 	%rd<130>;

	ld.param.u64 	%rd63, [_Z12transmissionPfS_ll_param_0];
	ld.param.u64 	%rd64, [_Z12transmissionPfS_ll_param_1];
	ld.param.u64 	%rd61, [_Z12transmissionPfS_ll_param_2];
	ld.param.u64 	%rd62, [_Z12transmissionPfS_ll_param_3];
	cvta.to.global.u64 	%rd1, %rd64;
	cvta.to.global.u64 	%rd2, %rd63;
	mov.u32 	%r1, %ctaid.x;
	mov.u32 	%r2, %ntid.x;
	mov.u32 	%r3, %tid.x;
	mad.lo.s32 	%r4, %r1, %r2, %r3;
	cvt.u64.u32 	%rd120, %r4;
	mov.u32 	%r5, %nctaid.x;
	mul.lo.s32 	%r6, %r2, %r5;
	cvt.u64.u32 	%rd4, %r6;
	mul.lo.s64 	%rd5, %rd62, %rd61;
	setp.le.s64 	%p1, %rd5, %rd120;
	@%p1 bra 	$L__BB0_24;
	add.s64 	%rd65, %rd4, %rd120;
	max.u64 	%rd66, %rd5, %rd65;
	setp.lt.u64 	%p2, %rd65, %rd5;
	selp.u64 	%rd6, 1, 0, %p2;
	add.s64 	%rd67, %rd65, %rd6;
	sub.s64 	%rd7, %rd66, %rd67;
	and.b64  	%rd68, %rd7, -4294967296;
	setp.ne.s64 	%p3, %rd68, 0;
	@%p3 bra 	$L__BB0_3;
	cvt.u32.u64 	%r7, %rd4;
	cvt.u32.u64 	%r8, %rd7;
	div.u32 	%r9, %r8, %r7;
	cvt.u64.u32 	%rd114, %r9;
	bra.uni 	$L__BB0_4;
$L__BB0_3:
	div.u64 	%rd114, %rd7, %rd4;
$L__BB0_4:
	add.s64 	%rd11, %rd114, %rd6;
	and.b64  	%rd69, %rd11, 3;
	setp.eq.s64 	%p4, %rd69, 3;
	@%p4 bra 	$L__BB0_10;
	shl.b64 	%rd70, %rd120, 2;
	add.s64 	%rd116, %rd2, %rd70;
	shl.b64 	%rd13, %rd4, 2;
	add.s64 	%rd71, %rd11, 1;
	and.b64  	%rd115, %rd71, 3;
	cvt.u32.u64 	%r10, %rd61;
$L__BB0_6:
	.pragma "nounroll";
	or.b64  	%rd72, %rd120, %rd61;
	and.b64  	%rd73, %rd72, -4294967296;
	setp.ne.s64 	%p5, %rd73, 0;
	@%p5 bra 	$L__BB0_8;
	cvt.u32.u64 	%r11, %rd120;
	div.u32 	%r12, %r11, %r10;
	mul.lo.s32 	%r13, %r12, %r10;
	sub.s32 	%r14, %r11, %r13;
	cvt.u64.u32 	%rd118, %r12;
	cvt.u64.u32 	%rd119, %r14;
	bra.uni 	$L__BB0_9;
$L__BB0_8:
	div.s64 	%rd118, %rd120, %rd61;
	mul.lo.s64 	%rd74, %rd118, %rd61;
	sub.s64 	%rd119, %rd120, %rd74;
$L__BB0_9:
	not.b64 	%rd75, %rd118;
	ld.global.f32 	%f1, [%rd116];
	add.s64 	%rd76, %rd62, %rd75;
	mad.lo.s64 	%rd77, %rd76, %rd61, %rd119;
	shl.b64 	%rd78, %rd77, 2;
	add.s64 	%rd79, %rd1, %rd78;
	st.global.f32 	[%rd79], %f1;
	add.s64 	%rd120, %rd120, %rd4;
	add.s64 	%rd116, %rd116, %rd13;
	add.s64 	%rd115, %rd115, -1;
	setp.ne.s64 	%p6, %rd115, 0;
	@%p6 bra 	$L__BB0_6;
$L__BB0_10:
	setp.lt.u64 	%p7, %rd11, 3;
	@%p7 bra 	$L__BB0_24;
$L__BB0_11:
	or.b64  	%rd80, %rd120, %rd61;
	and.b64  	%rd81, %rd80, -4294967296;
	setp.ne.s64 	%p8, %rd81, 0;
	@%p8 bra 	$L__BB0_13;
	cvt.u32.u64 	%r15, %rd61;
	cvt.u32.u64 	%r16, %rd120;
	div.u32 	%r17, %r16, %r15;
	mul.lo.s32 	%r18, %r17, %r15;
	sub.s32 	%r19, %r16, %r18;
	cvt.u64.u32 	%rd122, %r17;
	cvt.u64.u32 	%rd123, %r19;
	bra.uni 	$L__BB0_14;
$L__BB0_13:
	div.s64 	%rd122, %rd120, %rd61;
	mul.lo.s64 	%rd82, %rd122, %rd61;
	sub.s64 	%rd123, %rd120, %rd82;
$L__BB0_14:
	not.b64 	%rd83, %rd122;
	shl.b64 	%rd84, %rd120, 2;
	add.s64 	%rd35, %rd2, %rd84;
	ld.global.f32 	%f2, [%rd35];
	add.s64 	%rd85, %rd62, %rd83;
	mad.lo.s64 	%rd86, %rd85, %rd61, %rd123;
	shl.b64 	%rd87, %rd86, 2;
	add.s64 	%rd88, %rd1, %rd87;
	st.global.f32 	[%rd88], %f2;
	add.s64 	%rd36, %rd120, %rd4;
	or.b64  	%rd89, %rd36, %rd61;
	and.b64  	%rd90, %rd89, -4294967296;
	setp.ne.s64 	%p9, %rd90, 0;
	@%p9 bra 	$L__BB0_16;
	cvt.u32.u64 	%r20, %rd61;
	cvt.u32.u64 	%r21, %rd36;
	div.u32 	%r22, %r21, %r20;
	mul.lo.s32 	%r23, %r22, %r20;
	sub.s32 	%r24, %r21, %r23;
	cvt.u64.u32 	%rd124, %r22;
	cvt.u64.u32 	%rd125, %r24;
	bra.uni 	$L__BB0_17;
$L__BB0_16:
	div.s64 	%rd124, %rd36, %rd61;
	mul.lo.s64 	%rd91, %rd124, %rd61;
	sub.s64 	%rd125, %rd36, %rd91;
$L__BB0_17:
	not.b64 	%rd92, %rd124;
	shl.b64 	%rd43, %rd4, 2;
	add.s64 	%rd44, %rd35, %rd43;
	ld.global.f32 	%f3, [%rd44];
	add.s64 	%rd93, %rd62, %rd92;
	mad.lo.s64 	%rd94, %rd93, %rd61, %rd125;
	shl.b64 	%rd95, %rd94, 2;
	add.s64 	%rd96, %rd1, %rd95;
	st.global.f32 	[%rd96], %f3;
	add.s64 	%rd45, %rd36, %rd4;
	or.b64  	%rd97, %rd45, %rd61;
	and.b64  	%rd98, %rd97, -4294967296;
	setp.ne.s64 	%p10, %rd98, 0;
	@%p10 bra 	$L__BB0_19;
	cvt.u32.u64 	%r25, %rd61;
	cvt.u32.u64 	%r26, %rd45;
	div.u32 	%r27, %r26, %r25;
	mul.lo.s32 	%r28, %r27, %r25;
	sub.s32 	%r29, %r26, %r28;
	cvt.u64.u32 	%rd126, %r27;
	cvt.u64.u32 	%rd127, %r29;
	bra.uni 	$L__BB0_20;
$L__BB0_19:
	div.s64 	%rd126, %rd45, %rd61;
	mul.lo.s64 	%rd99, %rd126, %rd61;
	sub.s64 	%rd127, %rd45, %rd99;
$L__BB0_20:
	not.b64 	%rd100, %rd126;
	add.s64 	%rd52, %rd44, %rd43;
	ld.global.f32 	%f4, [%rd52];
	add.s64 	%rd101, %rd62, %rd100;
	mad.lo.s64 	%rd102, %rd101, %rd61, %rd127;
	shl.b64 	%rd103, %rd102, 2;
	add.s64 	%rd104, %rd1, %rd103;
	st.global.f32 	[%rd104], %f4;
	add.s64 	%rd53, %rd45, %rd4;
	or.b64  	%rd105, %rd53, %rd61;
	and.b64  	%rd106, %rd105, -4294967296;
	setp.ne.s64 	%p11, %rd106, 0;
	@%p11 bra 	$L__BB0_22;
	cvt.u32.u64 	%r30, %rd61;
	cvt.u32.u64 	%r31, %rd53;
	div.u32 	%r32, %r31, %r30;
	mul.lo.s32 	%r33, %r32, %r30;
	sub.s32 	%r34, %r31, %r33;
	cvt.u64.u32 	%rd128, %r32;
	cvt.u64.u32 	%rd129, %r34;
	bra.uni 	$L__BB0_23;
$L__BB0_22:
	div.s64 	%rd128, %rd53, %rd61;
	mul.lo.s64 	%rd107, %rd128, %rd61;
	sub.s64 	%rd129, %rd53, %rd107;
$L__BB0_23:
	not.b64 	%rd108, %rd128;
	add.s64 	%rd109, %rd52, %rd43;
	ld.global.f32 	%f5, [%rd109];
	add.s64 	%rd110, %rd62, %rd108;
	mad.lo.s64 	%rd111, %rd110, %rd61, %rd129;
	shl.b64 	%rd112, %rd111, 2;
	add.s64 	%rd113, %rd1, %rd112;
	st.global.f32 	[%rd113], %f5;
	add.s64 	%rd120, %rd53, %rd4;
	setp.lt.s64 	%p12, %rd120, %rd5;
	@%p12 bra 	$L__BB0_11;
$L__BB0_24:
	bar.sync 	0;
	ret;

}
	// .globl	_Z9sqrt_gpu2PfS_ii
.visible .entry _Z9sqrt_gpu2PfS_ii(
	.param .u64 .ptr .align 1 _Z9sqrt_gpu2PfS_ii_param_0,
	.param .u64 .ptr .align 1 _Z9sqrt_gpu2PfS_ii_param_1,
	.param .u32 _Z9sqrt_gpu2PfS_ii_param_2,
	.param .u32 _Z9sqrt_gpu2PfS_ii_param_3
)
{
	.reg .pred 	%p<4>;
	.reg .b32 	%r<19>;
	.reg .b32 	%f<3>;
	.reg .b64 	%rd<11>;

	ld.param.u64 	%rd3, [_Z9sqrt_gpu2PfS_ii_param_0];
	ld.param.u64 	%rd4, [_Z9sqrt_gpu2PfS_ii_param_1];
	ld.param.u32 	%r9, [_Z9sqrt_gpu2PfS_ii_param_2];
	ld.param.u32 	%r10, [_Z9sqrt_gpu2PfS_ii_param_3];
	cvta.to.global.u64 	%rd1, %rd4;
	mov.u32 	%r11, %ctaid.x;
	mov.u32 	%r1, %ntid.x;
	mov.u32 	%r12, %tid.x;
	mad.lo.s32 	%r18, %r11, %r1, %r12;
	mul.lo.s32 	%r3, %r10, %r10;
	setp.ge.s32 	%p1, %r18, %r3;
	@%p1 bra 	$L__BB1_6;
	sub.s32 	%r4, %r9, %r10;
	mov.u32 	%r13, %nctaid.x;
	mul.lo.s32 	%r5, %r1, %r13;
	cvta.to.global.u64 	%rd2, %rd3;
$L__BB1_2:
	div.s32 	%r14, %r18, %r10;
	mul.lo.s32 	%r15, %r14, %r10;
	sub.s32 	%r7, %r18, %r15;
	setp.ne.s32 	%p2, %r7, %r14;
	@%p2 bra 	$L__BB1_4;
	add.s32 	%r17, %r4, %r7;
	mul.wide.s32 	%rd7, %r17, 4;
	add.s64 	%rd8, %rd2, %rd7;
	ld.global.f32 	%f1, [%rd8];
	sqrt.rn.f32 	%f2, %f1;
	mul.wide.s32 	%rd9, %r18, 4;
	add.s64 	%rd10, %rd1, %rd9;
	st.global.f32 	[%rd10], %f2;
	bra.uni 	$L__BB1_5;
$L__BB1_4:
	mul.wide.s32 	%rd5, %r18, 4;
	add.s64 	%rd6, %rd1, %rd5;
	mov.b32 	%r16, 0;
	st.global.u32 	[%rd6], %r16;
$L__BB1_5:
	add.s32 	%r18, %r18, %r5;
	setp.lt.s32 	%p3, %r18, %r3;
	@%p3 bra 	$L__BB1_2;
$L__BB1_6:
	bar.sync 	0;
	ret;

}
	// .globl	_Z10initIdeMatPfi
.visible .entry _Z10initIdeMatPfi(
	.param .u64 .ptr .align 1 _Z10initIdeMatPfi_param_0,
	.param .u32 _Z10initIdeMatPfi_param_1
)
{
	.reg .pred 	%p<4>;
	.reg .b32 	%r<19>;
	.reg .b64 	%rd<7>;

	ld.param.u64 	%rd2, [_Z10initIdeMatPfi_param_0];
	ld.param.u32 	%r9, [_Z10initIdeMatPfi_param_1];
	cvta.to.global.u64 	%rd1, %rd2;
	mov.u32 	%r10, %ctaid.x;
	mov.u32 	%r1, %ntid.x;
	mov.u32 	%r11, %tid.x;
	mad.lo.s32 	%r18, %r10, %r1, %r11;
	mul.lo.s32 	%r3, %r9, %r9;
	setp.ge.s32 	%p1, %r18, %r3;
	@%p1 bra 	$L__BB2_6;
	mov.u32 	%r12, %nctaid.x;
	mul.lo.s32 	%r4, %r1, %r12;
$L__BB2_2:
	div.s32 	%r7, %r18, %r9;
	mul.lo.s32 	%r13, %r7, %r9;
	sub.s32 	%r6, %r18, %r13;
	setp.ne.s32 	%p2, %r6, %r7;
	@%p2 bra 	$L__BB2_4;
	mad.lo.s32 	%r16, %r6, %r9, %r6;
	mul.wide.s32 	%rd5, %r16, 4;
	add.s64 	%rd6, %rd1, %rd5;
	mov.b32 	%r17, 1065353216;
	st.global.u32 	[%rd6], %r17;
	bra.uni 	$L__BB2_5;
$L__BB2_4:
	mad.lo.s32 	%r14, %r7, %r9, %r6;
	mul.wide.s32 	%rd3, %r14, 4;
	add.s64 	%rd4, %rd1, %rd3;
	mov.b32 	%r15, 0;
	st.global.u32 	[%rd4], %r15;
$L__BB2_5:
	add.s32 	%r18, %r18, %r4;
	setp.lt.s32 	%p3, %r18, %r3;
	@%p3 bra 	$L__BB2_2;
$L__BB2_6:
	bar.sync 	0;
	ret;

}
	// .globl	_Z5upperPfS_ii
.visible .entry _Z5upperPfS_ii(
	.param .u64 .ptr .align 1 _Z5upperPfS_ii_param_0,
	.param .u64 .ptr .align 1 _Z5upperPfS_ii_param_1,
	.param .u32 _Z5upperPfS_ii_param_2,
	.param .u32 _Z5upperPfS_ii_param_3
)
{
	.reg .pred 	%p<18>;
	.reg .b32 	%r<43>;
	.reg .b32 	%f<6>;
	.reg .b64 	%rd<130>;

	ld.param.u64 	%rd59, [_Z5upperPfS_ii_param_0];
	ld.param.u64 	%rd60, [_Z5upperPfS_ii_param_1];
	ld.param.u32 	%r2, [_Z5upperPfS_ii_param_2];
	ld.param.u32 	%r3, [_Z5upperPfS_ii_param_3];
	cvta.to.global.u64 	%rd1, %rd60;
	cvta.to.global.u64 	%rd2, %rd59;
	mov.u32 	%r4, %ctaid.x;
	mov.u32 	%r5, %ntid.x;
	mov.u32 	%r6, %tid.x;
	mad.lo.s32 	%r1, %r4, %r5, %r6;
	mov.u32 	%r7, %nctaid.x;
	mul.lo.s32 	%r8, %r5, %r7;
	cvt.u64.u32 	%rd3, %r8;
	mul.lo.s32 	%r9, %r3, %r3;
	cvt.u64.u32 	%rd4, %r9;
	setp.ge.u32 	%p1, %r1, %r9;
	@%p1 bra 	$L__BB3_40;
	cvt.u64.u32 	%rd120, %r1;
	cvt.s64.s32 	%rd6, %r3;
	cvt.s64.s32 	%rd7, %r2;
	add.s64 	%rd61, %rd3, %rd120;
	max.u64 	%rd62, %rd61, %rd4;
	setp.lt.u64 	%p2, %rd61, %rd4;
	selp.u64 	%rd8, 1, 0, %p2;
	add.s64 	%rd63, %rd61, %rd8;
	sub.s64 	%rd9, %rd62, %rd63;
	and.b64  	%rd64, %rd9, -4294967296;
	setp.ne.s64 	%p3, %rd64, 0;
	@%p3 bra 	$L__BB3_3;
	cvt.u32.u64 	%r10, %rd3;
	cvt.u32.u64 	%r11, %rd9;
	div.u32 	%r12, %r11, %r10;
	cvt.u64.u32 	%rd114, %r12;
	bra.uni 	$L__BB3_4;
$L__BB3_3:
	div.u64 	%rd114, %rd9, %rd3;
$L__BB3_4:
	add.s64 	%rd13, %rd114, %rd8;
	and.b64  	%rd65, %rd13, 3;
	setp.eq.s64 	%p4, %rd65, 3;
	@%p4 bra 	$L__BB3_13;
	shl.b64 	%rd66, %rd120, 2;
	add.s64 	%rd116, %rd1, %rd66;
	shl.b64 	%rd15, %rd3, 2;
	add.s64 	%rd67, %rd13, 1;
	and.b64  	%rd115, %rd67, 3;
	cvt.u32.u64 	%r13, %rd6;
$L__BB3_6:
	.pragma "nounroll";
	or.b64  	%rd68, %rd120, %rd6;
	and.b64  	%rd69, %rd68, -4294967296;
	setp.ne.s64 	%p5, %rd69, 0;
	@%p5 bra 	$L__BB3_8;
	cvt.u32.u64 	%r14, %rd120;
	div.u32 	%r15, %r14, %r13;
	mul.lo.s32 	%r16, %r15, %r13;
	sub.s32 	%r17, %r14, %r16;
	cvt.u64.u32 	%rd118, %r15;
	cvt.u64.u32 	%rd119, %r17;
	bra.uni 	$L__BB3_9;
$L__BB3_8:
	div.s64 	%rd118, %rd120, %rd6;
	mul.lo.s64 	%rd70, %rd118, %rd6;
	sub.s64 	%rd119, %rd120, %rd70;
$L__BB3_9:
	setp.lt.s64 	%p6, %rd118, %rd119;
	@%p6 bra 	$L__BB3_11;
	mad.lo.s64 	%rd71, %rd118, %rd7, %rd119;
	shl.b64 	%rd72, %rd71, 2;
	add.s64 	%rd73, %rd2, %rd72;
	ld.global.f32 	%f1, [%rd73];
	st.global.f32 	[%rd116], %f1;
	bra.uni 	$L__BB3_12;
$L__BB3_11:
	mov.b32 	%r18, 0;
	st.global.u32 	[%rd116], %r18;
$L__BB3_12:
	add.s64 	%rd120, %rd120, %rd3;
	add.s64 	%rd116, %rd116, %rd15;
	add.s64 	%rd115, %rd115, -1;
	setp.ne.s64 	%p7, %rd115, 0;
	@%p7 bra 	$L__BB3_6;
$L__BB3_13:
	setp.lt.u64 	%p8, %rd13, 3;
	@%p8 bra 	$L__BB3_40;
	cvt.u32.u64 	%r19, %rd6;
$L__BB3_15:
	or.b64  	%rd74, %rd120, %rd6;
	and.b64  	%rd75, %rd74, -4294967296;
	setp.ne.s64 	%p9, %rd75, 0;
	@%p9 bra 	$L__BB3_17;
	cvt.u32.u64 	%r20, %rd120;
	div.u32 	%r21, %r20, %r19;
	mul.lo.s32 	%r22, %r21, %r19;
	sub.s32 	%r23, %r20, %r22;
	cvt.u64.u32 	%rd122, %r21;
	cvt.u64.u32 	%rd123, %r23;
	bra.uni 	$L__BB3_18;
$L__BB3_17:
	div.s64 	%rd122, %rd120, %rd6;
	mul.lo.s64 	%rd76, %rd122, %rd6;
	sub.s64 	%rd123, %rd120, %rd76;
$L__BB3_18:
	setp.lt.s64 	%p10, %rd122, %rd123;
	@%p10 bra 	$L__BB3_20;
	mad.lo.s64 	%rd77, %rd122, %rd7, %rd123;
	shl.b64 	%rd78, %rd77, 2;
	add.s64 	%rd79, %rd2, %rd78;
	ld.global.f32 	%f2, [%rd79];
	shl.b64 	%rd80, %rd120, 2;
	add.s64 	%rd81, %rd1, %rd80;
	st.global.f32 	[%rd81], %f2;
	bra.uni 	$L__BB3_21;
$L__BB3_20:
	shl.b64 	%rd82, %rd120, 2;
	add.s64 	%rd83, %rd1, %rd82;
	mov.b32 	%r24, 0;
	st.global.u32 	[%rd83], %r24;
$L__BB3_21:
	add.s64 	%rd37, %rd120, %rd3;
	or.b64  	%rd84, %rd37, %rd6;
	and.b64  	%rd85, %rd84, -4294967296;
	setp.ne.s64 	%p11, %rd85, 0;
	@%p11 bra 	$L__BB3_23;
	cvt.u32.u64 	%r26, %rd37;
	div.u32 	%r27, %r26, %r19;
	mul.lo.s32 	%r28, %r27, %r19;
	sub.s32 	%r29, %r26, %r28;
	cvt.u64.u32 	%rd124, %r27;
	cvt.u64.u32 	%rd125, %r29;
	bra.uni 	$L__BB3_24;
$L__BB3_23:
	div.s64 	%rd124, %rd37, %rd6;
	mul.lo.s64 	%rd86, %rd124, %rd6;
	sub.s64 	%rd125, %rd37, %rd86;
$L__BB3_24:
	setp.lt.s64 	%p12, %rd124, %rd125;
	@%p12 bra 	$L__BB3_26;
	mad.lo.s64 	%rd87, %rd124, %rd7, %rd125;
	shl.b64 	%rd88, %rd87, 2;
	add.s64 	%rd89, %rd2, %rd88;
	ld.global.f32 	%f3, [%rd89];
	shl.b64 	%rd90, %rd37, 2;
	add.s64 	%rd91, %rd1, %rd90;
	st.global.f32 	[%rd91], %f3;
	bra.uni 	$L__BB3_27;
$L__BB3_26:
	shl.b64 	%rd92, %rd37, 2;
	add.s64 	%rd93, %rd1, %rd92;
	mov.b32 	%r30, 0;
	st.global.u32 	[%rd93], %r30;
$L__BB3_27:
	add.s64 	%rd44, %rd37, %rd3;
	or.b64  	%rd94, %rd44, %rd6;
	and.b64  	%rd95, %rd94, -4294967296;
	setp.ne.s64 	%p13, %rd95, 0;
	@%p13 bra 	$L__BB3_29;
	cvt.u32.u64 	%r32, %rd44;
	div.u32 	%r33, %r32, %r19;
	mul.lo.s32 	%r34, %r33, %r19;
	sub.s32 	%r35, %r32, %r34;
	cvt.u64.u32 	%rd126, %r33;
	cvt.u64.u32 	%rd127, %r35;
	bra.uni 	$L__BB3_30;
$L__BB3_29:
	div.s64 	%rd126, %rd44, %rd6;
	mul.lo.s64 	%rd96, %rd126, %rd6;
	sub.s64 	%rd127, %rd44, %rd96;
$L__BB3_30:
	setp.lt.s64 	%p14, %rd126, %rd127;
	@%p14 bra 	$L__BB3_32;
	mad.lo.s64 	%rd97, %rd126, %rd7, %rd127;
	shl.b64 	%rd98, %rd97, 2;
	add.s64 	%rd99, %rd2, %rd98;
	ld.global.f32 	%f4, [%rd99];
	shl.b64 	%rd100, %rd44, 2;
	add.s64 	%rd101, %rd1, %rd100;
	st.global.f32 	[%rd101], %f4;
	bra.uni 	$L__BB3_33;
$L__BB3_32:
	shl.b64 	%rd102, %rd44, 2;
	add.s64 	%rd103, %rd1, %rd102;
	mov.b32 	%r36, 0;
	st.global.u32 	[%rd103], %r36;
$L__BB3_33:
	add.s64 	%rd51, %rd44, %rd3;
	or.b64  	%rd104, %rd51, %rd6;
	and.b64  	%rd105, %rd104, -4294967296;
	setp.ne.s64 	%p15, %rd105, 0;
	@%p15 bra 	$L__BB3_35;
	cvt.u32.u64 	%r38, %rd51;
	div.u32 	%r39, %r38, %r19;
	mul.lo.s32 	%r40, %r39, %r19;
	sub.s32 	%r41, %r38, %r40;
	cvt.u64.u32 	%rd128, %r39;
	cvt.u64.u32 	%rd129, %r41;
	bra.uni 	$L__BB3_36;
$L__BB3_35:
	div.s64 	%rd128, %rd51, %rd6;
	mul.lo.s64 	%rd106, %rd128, %rd6;
	sub.s64 	%rd129, %rd51, %rd106;
$L__BB3_36:
	setp.lt.s64 	%p16, %rd128, %rd129;
	@%p16 bra 	$L__BB3_38;
	mad.lo.s64 	%rd107, %rd128, %rd7, %rd129;
	shl.b64 	%rd108, %rd107, 2;
	add.s64 	%rd109, %rd2, %rd108;
	ld.global.f32 	%f5, [%rd109];
	shl.b64 	%rd110, %rd51, 2;
	add.s64 	%rd111, %rd1, %rd110;
	st.global.f32 	[%rd111], %f5;
	bra.uni 	$L__BB3_39;
$L__BB3_38:
	shl.b64 	%rd112, %rd51, 2;
	add.s64 	%rd113, %rd1, %rd112;
	mov.b32 	%r42, 0;
	st.global.u32 	[%rd113], %r42;
$L__BB3_39:
	add.s64 	%rd120, %rd51, %rd3;
	setp.lt.u64 	%p17, %rd120, %rd4;
	@%p17 bra 	$L__BB3_15;
$L__BB3_40:
	bar.sync 	0;
	ret;

}
	// .globl	_Z10abs_kernelPfiii
.visible .entry _Z10abs_kernelPfiii(
	.param .u64 .ptr .align 1 _Z10abs_kernelPfiii_param_0,
	.param .u32 _Z10abs_kernelPfiii_param_1,
	.param .u32 _Z10abs_kernelPfiii_param_2,
	.param .u32 _Z10abs_kernelPfiii_param_3
)
{
	.reg .pred 	%p<8>;
	.reg .b32 	%r<15>;
	.reg .b32 	%f<11>;
	.reg .b64 	%rd<43>;

	ld.param.u64 	%rd23, [_Z10abs_kernelPfiii_param_0];
	ld.param.u32 	%r1, [_Z10abs_kernelPfiii_param_1];
	ld.param.u32 	%r2, [_Z10abs_kernelPfiii_param_2];
	ld.param.u32 	%r3, [_Z10abs_kernelPfiii_param_3];
	cvta.to.global.u64 	%rd1, %rd23;
	mov.u32 	%r4, %ctaid.x;
	mov.u32 	%r5, %ntid.x;
	mov.u32 	%r6, %tid.x;
	mad.lo.s32 	%r7, %r4, %r5, %r6;
	cvt.u64.u32 	%rd41, %r7;
	mov.u32 	%r8, %nctaid.x;
	mul.lo.s32 	%r9, %r5, %r8;
	cvt.u64.u32 	%rd3, %r9;
	mul.lo.s32 	%r10, %r2, %r1;
	mul.lo.s32 	%r11, %r10, %r3;
	cvt.s64.s32 	%rd4, %r11;
	setp.ge.s64 	%p1, %rd41, %rd4;
	@%p1 bra 	$L__BB4_10;
	add.s64 	%rd24, %rd3, %rd41;
	max.u64 	%rd25, %rd24, %rd4;
	setp.lt.u64 	%p2, %rd24, %rd4;
	selp.u64 	%rd5, 1, 0, %p2;
	add.s64 	%rd26, %rd24, %rd5;
	sub.s64 	%rd6, %rd25, %rd26;
	and.b64  	%rd27, %rd6, -4294967296;
	setp.ne.s64 	%p3, %rd27, 0;
	@%p3 bra 	$L__BB4_3;
	cvt.u32.u64 	%r12, %rd3;
	cvt.u32.u64 	%r13, %rd6;
	div.u32 	%r14, %r13, %r12;
	cvt.u64.u32 	%rd37, %r14;
	bra.uni 	$L__BB4_4;
$L__BB4_3:
	div.u64 	%rd37, %rd6, %rd3;
$L__BB4_4:
	add.s64 	%rd10, %rd37, %rd5;
	and.b64  	%rd28, %rd10, 3;
	setp.eq.s64 	%p4, %rd28, 3;
	@%p4 bra 	$L__BB4_7;
	shl.b64 	%rd29, %rd41, 2;
	add.s64 	%rd39, %rd1, %rd29;
	shl.b64 	%rd12, %rd3, 2;
	add.s64 	%rd30, %rd10, 1;
	and.b64  	%rd38, %rd30, 3;
$L__BB4_6:
	.pragma "nounroll";
	ld.global.f32 	%f1, [%rd39];
	abs.f32 	%f2, %f1;
	st.global.f32 	[%rd39], %f2;
	add.s64 	%rd41, %rd41, %rd3;
	add.s64 	%rd39, %rd39, %rd12;
	add.s64 	%rd38, %rd38, -1;
	setp.ne.s64 	%p5, %rd38, 0;
	@%p5 bra 	$L__BB4_6;
$L__BB4_7:
	setp.lt.u64 	%p6, %rd10, 3;
	@%p6 bra 	$L__BB4_10;
	shl.b64 	%rd33, %rd3, 2;
$L__BB4_9:
	shl.b64 	%rd31, %rd41, 2;
	add.s64 	%rd32, %rd1, %rd31;
	ld.global.f32 	%f3, [%rd32];
	abs.f32 	%f4, %f3;
	st.global.f32 	[%rd32], %f4;
	add.s64 	%rd34, %rd32, %rd33;
	ld.global.f32 	%f5, [%rd34];
	abs.f32 	%f6, %f5;
	st.global.f32 	[%rd34], %f6;
	add.s64 	%rd35, %rd34, %rd33;
	ld.global.f32 	%f7, [%rd35];
	abs.f32 	%f8, %f7;
	st.global.f32 	[%rd35], %f8;
	add.s64 	%rd36, %rd35, %rd33;
	ld.global.f32 	%f9, [%rd36];
	abs.f32 	%f10, %f9;
	st.global.f32 	[%rd36], %f10;
	add.s64 	%rd41, %rd33, %rd41;
	setp.lt.s64 	%p7, %rd41, %rd4;
	@%p7 bra 	$L__BB4_9;
$L__BB4_10:
	bar.sync 	0;
	ret;

}


// ===== COMPILED SASS (sm_100) =====

	.target	sm_100

	.elftype	@"ET_EXEC"


//--------------------- .note.nv.tkinfo           --------------------------
	.section	.note.nv.tkinfo,"",@"SHT_NOTE"
	.sectionflags	@"SHF_NOTE_NV_TKINFO"
	.tkinfo
        /*0018*/ 	.word	0x00000002
        /*0030*/ 	.string	""
        /*0030*/ 	.string	"ptxas"
        /*0030*/ 	.string	"Cuda compilation tools, release 13.0, V13.0.88"
        /*0030*/ 	.string	"Build cuda_13.0.r13.0/compiler.36424714_0"
        /*0030*/ 	.string	"-arch sm_100 -m 64 "



//--------------------- .note.nv.cuinfo           --------------------------
	.section	.note.nv.cuinfo,"",@"SHT_NOTE"
	.sectionflags	@"SHF_NOTE_NV_CUINFO"
        /*0018*/ 	.short	0x0002
        /*001a*/ 	.short	0x0064
        /*001c*/ 	.short	0x0082
	.zero		2


//--------------------- .nv.info                  --------------------------
	.section	.nv.info,"",@"SHT_CUDA_INFO"
	.align	4


	//----- nvinfo : EIATTR_REGCOUNT
	.align		4
        /*0000*/ 	.byte	0x04, 0x2f
        /*0002*/ 	.short	(.L_1 - .L_0)
	.align		4
.L_0:
        /*0004*/ 	.word	index@(_Z12transmissionPfS_ll)
        /*0008*/ 	.word	0x00000022


	//----- nvinfo : EIATTR_FRAME_SIZE
	.align		4
.L_1:
        /*000c*/ 	.byte	0x04, 0x11
        /*000e*/ 	.short	(.L_3 - .L_2)
	.align		4
.L_2:
        /*0010*/ 	.word	index@($__internal_5_$__cuda_sm20_div_u64)
        /*0014*/ 	.word	0x00000000


	//----- nvinfo : EIATTR_FRAME_SIZE
	.align		4
.L_3:
        /*0018*/ 	.byte	0x04, 0x11
        /*001a*/ 	.short	(.L_5 - .L_4)
	.align		4
.L_4:
        /*001c*/ 	.word	index@($__internal_4_$__cuda_sm20_div_s64)
        /*0020*/ 	.word	0x00000000


	//----- nvinfo : EIATTR_FRAME_SIZE
	.align		4
.L_5:
        /*0024*/ 	.byte	0x04, 0x11
        /*0026*/ 	.short	(.L_7 - .L_6)
	.align		4
.L_6:
        /*0028*/ 	.word	index@(_Z12transmissionPfS_ll)
        /*002c*/ 	.word	0x00000000


	//----- nvinfo : EIATTR_REGCOUNT
	.align		4
.L_7:
        /*0030*/ 	.byte	0x04, 0x2f
        /*0032*/ 	.short	(.L_9 - .L_8)
	.align		4
.L_8:
        /*0034*/ 	.word	index@(_Z9sqrt_gpu2PfS_ii)
        /*0038*/ 	.word	0x00000013


	//----- nvinfo : EIATTR_FRAME_SIZE
	.align		4
.L_9:
        /*003c*/ 	.byte	0x04, 0x11
        /*003e*/ 	.short	(.L_11 - .L_10)
	.align		4
.L_10:
        /*0040*/ 	.word	index@($__internal_3_$__cuda_sm20_sqrt_rn_f32_slowpath)
        /*0044*/ 	.word	0x00000000


	//----- nvinfo : EIATTR_FRAME_SIZE
	.align		4
.L_11:
        /*0048*/ 	.byte	0x04, 0x11
        /*004a*/ 	.short	(.L_13 - .L_12)
	.align		4
.L_12:
        /*004c*/ 	.word	index@(_Z9sqrt_gpu2PfS_ii)
        /*0050*/ 	.word	0x00000000


	//----- nvinfo : EIATTR_REGCOUNT
	.align		4
.L_13:
        /*0054*/ 	.byte	0x04, 0x2f
        /*0056*/ 	.short	(.L_15 - .L_14)
	.align		4
.L_14:
        /*0058*/ 	.word	index@(_Z10initIdeMatPfi)
        /*005c*/ 	.word	0x00000013


	//----- nvinfo : EIATTR_FRAME_SIZE
	.align		4
.L_15:
        /*0060*/ 	.byte	0x04, 0x11
        /*0062*/ 	.short	(.L_17 - .L_16)
	.align		4
.L_16:
        /*0064*/ 	.word	index@(_Z10initIdeMatPfi)
        /*0068*/ 	.word	0x00000000


	//----- nvinfo : EIATTR_REGCOUNT
	.align		4
.L_17:
        /*006c*/ 	.byte	0x04, 0x2f
        /*006e*/ 	.short	(.L_19 - .L_18)
	.align		4
.L_18:
        /*0070*/ 	.word	index@(_Z5upperPfS_ii)
        /*0074*/ 	.word	0x0000001e


	//----- nvinfo : EIATTR_FRAME_SIZE
	.align		4
.L_19:
        /*0078*/ 	.byte	0x04, 0x11
        /*007a*/ 	.short	(.L_21 - .L_20)
	.align		4
.L_20:
        /*007c*/ 	.word	index@($__internal_2_$__cuda_sm20_div_u64)
        /*0080*/ 	.word	0x00000000


	//----- nvinfo : EIATTR_FRAME_SIZE
	.align		4
.L_21:
        /*0084*/ 	.byte	0x04, 0x11
        /*0086*/ 	.short	(.L_23 - .L_22)
	.align		4
.L_22:
        /*0088*/ 	.word	index@($__internal_1_$__cuda_sm20_div_s64)
        /*008c*/ 	.word	0x00000000


	//----- nvinfo : EIATTR_FRAME_SIZE
	.align		4
.L_23:
        /*0090*/ 	.byte	0x04, 0x11
        /*0092*/ 	.short	(.L_25 - .L_24)
	.align		4
.L_24:
        /*0094*/ 	.word	index@(_Z5upperPfS_ii)
        /*0098*/ 	.word	0x00000000


	//----- nvinfo : EIATTR_REGCOUNT
	.align		4
.L_25:
        /*009c*/ 	.byte	0x04, 0x2f
        /*009e*/ 	.short	(.L_27 - .L_26)
	.align		4
.L_26:
        /*00a0*/ 	.word	index@(_Z10abs_kernelPfiii)
        /*00a4*/ 	.word	0x00000018


	//----- nvinfo : EIATTR_FRAME_SIZE
	.align		4
.L_27:
        /*00a8*/ 	.byte	0x04, 0x11
        /*00aa*/ 	.short	(.L_29 - .L_28)
	.align		4
.L_28:
        /*00ac*/ 	.word	index@($__internal_0_$__cuda_sm20_div_u64)
        /*00b0*/ 	.word	0x00000000


	//----- nvinfo : EIATTR_FRAME_SIZE
	.align		4
.L_29:
        /*00b4*/ 	.byte	0x04, 0x11
        /*00b6*/ 	.short	(.L_31 - .L_30)
	.align		4
.L_30:
        /*00b8*/ 	.word	index@(_Z10abs_kernelPfiii)
        /*00bc*/ 	.word	0x00000000


	//----- nvinfo : EIATTR_MIN_STACK_SIZE
	.align		4
.L_31:
        /*00c0*/ 	.byte	0x04, 0x12
        /*00c2*/ 	.short	(.L_33 - .L_32)
	.align		4
.L_32:
        /*00c4*/ 	.word	index@(_Z10abs_kernelPfiii)
        /*00c8*/ 	.word	0x00000000


	//----- nvinfo : EIATTR_MIN_STACK_SIZE
	.align		4
.L_33:
        /*00cc*/ 	.byte	0x04, 0x12
        /*00ce*/ 	.short	(.L_35 - .L_34)
	.align		4
.L_34:
        /*00d0*/ 	.word	index@(_Z5upperPfS_ii)
        /*00d4*/ 	.word	0x00000000


	//----- nvinfo : EIATTR_MIN_STACK_SIZE
	.align		4
.L_35:
        /*00d8*/ 	.byte	0x04, 0x12
        /*00da*/ 	.short	(.L_37 - .L_36)
	.align		4
.L_36:
        /*00dc*/ 	.word	index@(_Z10initIdeMatPfi)
        /*00e0*/ 	.word	0x00000000


	//----- nvinfo : EIATTR_MIN_STACK_SIZE
	.align		4
.L_37:
        /*00e4*/ 	.byte	0x04, 0x12
        /*00e6*/ 	.short	(.L_39 - .L_38)
	.align		4
.L_38:
        /*00e8*/ 	.word	index@(_Z9sqrt_gpu2PfS_ii)
        /*00ec*/ 	.word	0x00000000


	//----- nvinfo : EIATTR_MIN_STACK_SIZE
	.align		4
.L_39:
        /*00f0*/ 	.byte	0x04, 0x12
        /*00f2*/ 	.short	(.L_41 - .L_40)
	.align		4
.L_40:
        /*00f4*/ 	.word	index@(_Z12transmissionPfS_ll)
        /*00f8*/ 	.word	0x00000000
.L_41:


//--------------------- .nv.compat                --------------------------
	.section	.nv.compat,"",@"SHT_CUDA_COMPAT_INFO"
	.align	4
        /*0000*/ 	.byte	0x02, 0x09, 0x00, 0x00, 0x02, 0x02, 0x01, 0x00, 0x02, 0x05, 0x05, 0x00, 0x03, 0x07, 0x01, 0x01
        /*0010*/ 	.byte	0x02, 0x03, 0x00, 0x00, 0x02, 0x06, 0x01, 0x00, 0x04, 0x0b, 0x08, 0x00, 0x01, 0x00, 0x00, 0x00
        /*0020*/ 	.byte	0x00, 0x00, 0x00, 0x00


//--------------------- .nv.info._Z10abs_kernelPfiii --------------------------
	.section	.nv.info._Z10abs_kernelPfiii,"",@"SHT_CUDA_INFO"
	.sectionflags	@""
	.align	4


	//----- nvinfo : EIATTR_CUDA_API_VERSION
	.align		4
        /*0000*/ 	.byte	0x04, 0x37
        /*0002*/ 	.short	(.L_43 - .L_42)
.L_42:
        /*0004*/ 	.word	0x00000082


	//----- nvinfo : EIATTR_KPARAM_INFO
	.align		4
.L_43:
        /*0008*/ 	.byte	0x04, 0x17
        /*000a*/ 	.short	(.L_45 - .L_44)
.L_44:
        /*000c*/ 	.word	0x00000000
        /*0010*/ 	.short	0x0003
        /*0012*/ 	.short	0x0010
        /*0014*/ 	.byte	0x00, 0xf0, 0x11, 0x00


	//----- nvinfo : EIATTR_KPARAM_INFO
	.align		4
.L_45:
        /*0018*/ 	.byte	0x04, 0x17
        /*001a*/ 	.short	(.L_47 - .L_46)
.L_46:
        /*001c*/ 	.word	0x00000000
        /*0020*/ 	.short	0x0002
        /*0022*/ 	.short	0x000c
        /*0024*/ 	.byte	0x00, 0xf0, 0x11, 0x00


	//----- nvinfo : EIATTR_KPARAM_INFO
	.align		4
.L_47:
        /*0028*/ 	.byte	0x04, 0x17
        /*002a*/ 	.short	(.L_49 - .L_48)
.L_48:
        /*002c*/ 	.word	0x00000000
        /*0030*/ 	.short	0x0001
        /*0032*/ 	.short	0x0008
        /*0034*/ 	.byte	0x00, 0xf0, 0x11, 0x00


	//----- nvinfo : EIATTR_KPARAM_INFO
	.align		4
.L_49:
        /*0038*/ 	.byte	0x04, 0x17
        /*003a*/ 	.short	(.L_51 - .L_50)
.L_50:
        /*003c*/ 	.word	0x00000000
        /*0040*/ 	.short	0x0000
        /*0042*/ 	.short	0x0000
        /*0044*/ 	.byte	0x00, 0xf5, 0x21, 0x00


	//----- nvinfo : EIATTR_SPARSE_MMA_MASK
	.align		4
.L_51:
        /*0048*/ 	.byte	0x03, 0x50
        /*004a*/ 	.short	0x0000


	//----- nvinfo : EIATTR_MAXREG_COUNT
	.align		4
        /*004c*/ 	.byte	0x03, 0x1b
        /*004e*/ 	.short	0x00ff


	//----- nvinfo : EIATTR_NUM_BARRIERS
	.align		4
        /*0050*/ 	.byte	0x02, 0x4c
        /*0052*/ 	.byte	0x01
	.zero		1


	//----- nvinfo : EIATTR_MERCURY_ISA_VERSION
	.align		4
        /*0054*/ 	.byte	0x03, 0x5f
        /*0056*/ 	.short	0x0101


	//----- nvinfo : EIATTR_VRC_CTA_INIT_COUNT
	.align		4
        /*0058*/ 	.byte	0x02, 0x4a
	.zero		1
	.zero		1


	//----- nvinfo : EIATTR_EXIT_INSTR_OFFSETS
	.align		4
        /*005c*/ 	.byte	0x04, 0x1c
        /*005e*/ 	.short	(.L_53 - .L_52)


	//   ....[0]....
.L_52:
        /*0060*/ 	.word	0x000007c0


	//----- nvinfo : EIATTR_CRS_STACK_SIZE
	.align		4
.L_53:
        /*0064*/ 	.byte	0x04, 0x1e
        /*0066*/ 	.short	(.L_55 - .L_54)
.L_54:
        /*0068*/ 	.word	0x00000000


	//----- nvinfo : EIATTR_CBANK_PARAM_SIZE
	.align		4
.L_55:
        /*006c*/ 	.byte	0x03, 0x19
        /*006e*/ 	.short	0x0014


	//----- nvinfo : EIATTR_PARAM_CBANK
	.align		4
        /*0070*/ 	.byte	0x04, 0x0a
        /*0072*/ 	.short	(.L_57 - .L_56)
	.align		4
.L_56:
        /*0074*/ 	.word	index@(.nv.constant0._Z10abs_kernelPfiii)
        /*0078*/ 	.short	0x0380
        /*007a*/ 	.short	0x0014


	//----- nvinfo : EIATTR_SW_WAR
	.align		4
.L_57:
        /*007c*/ 	.byte	0x04, 0x36
        /*007e*/ 	.short	(.L_59 - .L_58)
.L_58:
        /*0080*/ 	.word	0x00000008
.L_59:


//--------------------- .nv.info._Z5upperPfS_ii   --------------------------
	.section	.nv.info._Z5upperPfS_ii,"",@"SHT_CUDA_INFO"
	.sectionflags	@""
	.align	4


	//----- nvinfo : EIATTR_CUDA_API_VERSION
	.align		4
        /*0000*/ 	.byte	0x04, 0x37
        /*0002*/ 	.short	(.L_61 - .L_60)
.L_60:
        /*0004*/ 	.word	0x00000082


	//----- nvinfo : EIATTR_KPARAM_INFO
	.align		4
.L_61:
        /*0008*/ 	.byte	0x04, 0x17
        /*000a*/ 	.short	(.L_63 - .L_62)
.L_62:
        /*000c*/ 	.word	0x00000000
        /*0010*/ 	.short	0x0003
        /*0012*/ 	.short	0x0014
        /*0014*/ 	.byte	0x00, 0xf0, 0x11, 0x00


	//----- nvinfo : EIATTR_KPARAM_INFO
	.align		4
.L_63:
        /*0018*/ 	.byte	0x04, 0x17
        /*001a*/ 	.short	(.L_65 - .L_64)
.L_64:
        /*001c*/ 	.word	0x00000000
        /*0020*/ 	.short	0x0002
        /*0022*/ 	.short	0x0010
        /*0024*/ 	.byte	0x00, 0xf0, 0x11, 0x00


	//----- nvinfo : EIATTR_KPARAM_INFO
	.align		4
.L_65:
        /*0028*/ 	.byte	0x04, 0x17
        /*002a*/ 	.short	(.L_67 - .L_66)
.L_66:
        /*002c*/ 	.word	0x00000000
        /*0030*/ 	.short	0x0001
        /*0032*/ 	.short	0x0008
        /*0034*/ 	.byte	0x00, 0xf5, 0x21, 0x00


	//----- nvinfo : EIATTR_KPARAM_INFO
	.align		4
.L_67:
        /*0038*/ 	.byte	0x04, 0x17
        /*003a*/ 	.short	(.L_69 - .L_68)
.L_68:
        /*003c*/ 	.word	0x00000000
        /*0040*/ 	.short	0x0000
        /*0042*/ 	.short	0x0000
        /*0044*/ 	.byte	0x00, 0xf5, 0x21, 0x00


	//----- nvinfo : EIATTR_SPARSE_MMA_MASK
	.align		4
.L_69:
        /*0048*/ 	.byte	0x03, 0x50
        /*004a*/ 	.short	0x0000


	//----- nvinfo : EIATTR_MAXREG_COUNT
	.align		4
        /*004c*/ 	.byte	0x03, 0x1b
        /*004e*/ 	.short	0x00ff


	//----- nvinfo : EIATTR_NUM_BARRIERS
	.align		4
        /*0050*/ 	.byte	0x02, 0x4c
        /*0052*/ 	.byte	0x01
	.zero		1


	//----- nvinfo : EIATTR_MERCURY_ISA_VERSION
	.align		4
        /*0054*/ 	.byte	0x03, 0x5f
        /*0056*/ 	.short	0x0101


	//----- nvinfo : EIATTR_VRC_CTA_INIT_COUNT
	.align		4
        /*0058*/ 	.byte	0x02, 0x4a
	.zero		1
	.zero		1


	//----- nvinfo : EIATTR_EXIT_INSTR_OFFSETS
	.align		4
        /*005c*/ 	.byte	0x04, 0x1c
        /*005e*/ 	.short	(.L_71 - .L_70)


	//   ....[0]....
.L_70:
        /*0060*/ 	.word	0x00001940


	//----- nvinfo : EIATTR_CRS_STACK_SIZE
	.align		4
.L_71:
        /*0064*/ 	.byte	0x04, 0x1e
        /*0066*/ 	.short	(.L_73 - .L_72)
.L_72:
        /*0068*/ 	.word	0x00000000


	//----- nvinfo : EIATTR_CBANK_PARAM_SIZE
	.align		4
.L_73:
        /*006c*/ 	.byte	0x03, 0x19
        /*006e*/ 	.short	0x0018


	//----- nvinfo : EIATTR_PARAM_CBANK
	.align		4
        /*0070*/ 	.byte	0x04, 0x0a
        /*0072*/ 	.short	(.L_75 - .L_74)
	.align		4
.L_74:
        /*0074*/ 	.word	index@(.nv.constant0._Z5upperPfS_ii)
        /*0078*/ 	.short	0x0380
        /*007a*/ 	.short	0x0018


	//----- nvinfo : EIATTR_SW_WAR
	.align		4
.L_75:
        /*007c*/ 	.byte	0x04, 0x36
        /*007e*/ 	.short	(.L_77 - .L_76)
.L_76:
        /*0080*/ 	.word	0x00000008
.L_77:


//--------------------- .nv.info._Z10initIdeMatPfi --------------------------
	.section	.nv.info._Z10initIdeMatPfi,"",@"SHT_CUDA_INFO"
	.sectionflags	@""
	.align	4


	//----- nvinfo : EIATTR_CUDA_API_VERSION
	.align		4
        /*0000*/ 	.byte	0x04, 0x37
        /*0002*/ 	.short	(.L_79 - .L_78)
.L_78:
        /*0004*/ 	.word	0x00000082


	//----- nvinfo : EIATTR_KPARAM_INFO
	.align		4
.L_79:
        /*0008*/ 	.byte	0x04, 0x17
        /*000a*/ 	.short	(.L_81 - .L_80)
.L_80:
        /*000c*/ 	.word	0x00000000
        /*0010*/ 	.short	0x0001
        /*0012*/ 	.short	0x0008
        /*0014*/ 	.byte	0x00, 0xf0, 0x11, 0x00


	//----- nvinfo : EIATTR_KPARAM_INFO
	.align		4
.L_81:
        /*0018*/ 	.byte	0x04, 0x17
        /*001a*/ 	.short	(.L_83 - .L_82)
.L_82:
        /*001c*/ 	.word	0x00000000
        /*0020*/ 	.short	0x0000
        /*0022*/ 	.short	0x0000
        /*0024*/ 	.byte	0x00, 0xf5, 0x21, 0x00


	//----- nvinfo : EIATTR_SPARSE_MMA_MASK
	.align		4
.L_83:
        /*0028*/ 	.byte	0x03, 0x50
        /*002a*/ 	.short	0x0000


	//----- nvinfo : EIATTR_MAXREG_COUNT
	.align		4
        /*002c*/ 	.byte	0x03, 0x1b
        /*002e*/ 	.short	0x00ff


	//----- nvinfo : EIATTR_NUM_BARRIERS
	.align		4
        /*0030*/ 	.byte	0x02, 0x4c
        /*0032*/ 	.byte	0x01
	.zero		1


	//----- nvinfo : EIATTR_MERCURY_ISA_VERSION
	.align		4
        /*0034*/ 	.byte	0x03, 0x5f
        /*0036*/ 	.short	0x0101


	//----- nvinfo : EIATTR_VRC_CTA_INIT_COUNT
	.align		4
        /*0038*/ 	.byte	0x02, 0x4a
	.zero		1
	.zero		1


	//----- nvinfo : EIATTR_EXIT_INSTR_OFFSETS
	.align		4
        /*003c*/ 	.byte	0x04, 0x1c
        /*003e*/ 	.short	(.L_85 - .L_84)


	//   ....[0]....
.L_84:
        /*0040*/ 	.word	0x000003c0


	//----- nvinfo : EIATTR_CRS_STACK_SIZE
	.align		4
.L_85:
        /*0044*/ 	.byte	0x04, 0x1e
        /*0046*/ 	.short	(.L_87 - .L_86)
.L_86:
        /*0048*/ 	.word	0x00000000


	//----- nvinfo : EIATTR_CBANK_PARAM_SIZE
	.align		4
.L_87:
        /*004c*/ 	.byte	0x03, 0x19
        /*004e*/ 	.short	0x000c


	//----- nvinfo : EIATTR_PARAM_CBANK
	.align		4
        /*0050*/ 	.byte	0x04, 0x0a
        /*0052*/ 	.short	(.L_89 - .L_88)
	.align		4
.L_88:
        /*0054*/ 	.word	index@(.nv.constant0._Z10initIdeMatPfi)
        /*0058*/ 	.short	0x0380
        /*005a*/ 	.short	0x000c


	//----- nvinfo : EIATTR_SW_WAR
	.align		4
.L_89:
        /*005c*/ 	.byte	0x04, 0x36
        /*005e*/ 	.short	(.L_91 - .L_90)
.L_90:
        /*0060*/ 	.word	0x00000008
.L_91:


//--------------------- .nv.info._Z9sqrt_gpu2PfS_ii --------------------------
	.section	.nv.info._Z9sqrt_gpu2PfS_ii,"",@"SHT_CUDA_INFO"
	.sectionflags	@""
	.align	4


	//----- nvinfo : EIATTR_CUDA_API_VERSION
	.align		4
        /*0000*/ 	.byte	0x04, 0x37
        /*0002*/ 	.short	(.L_93 - .L_92)
.L_92:
        /*0004*/ 	.word	0x00000082


	//----- nvinfo : EIATTR_KPARAM_INFO
	.align		4
.L_93:
        /*0008*/ 	.byte	0x04, 0x17
        /*000a*/ 	.short	(.L_95 - .L_94)
.L_94:
        /*000c*/ 	.word	0x00000000
        /*0010*/ 	.short	0x0003
        /*0012*/ 	.short	0x0014
        /*0014*/ 	.byte	0x00, 0xf0, 0x11, 0x00


	//----- nvinfo : EIATTR_KPARAM_INFO
	.align		4
.L_95:
        /*0018*/ 	.byte	0x04, 0x17
        /*001a*/ 	.short	(.L_97 - .L_96)
.L_96:
        /*001c*/ 	.word	0x00000000
        /*0020*/ 	.short	0x0002
        /*0022*/ 	.short	0x0010
        /*0024*/ 	.byte	0x00, 0xf0, 0x11, 0x00


	//----- nvinfo : EIATTR_KPARAM_INFO
	.align		4
.L_97:
        /*0028*/ 	.byte	0x04, 0x17
        /*002a*/ 	.short	(.L_99 - .L_98)
.L_98:
        /*002c*/ 	.word	0x00000000
        /*0030*/ 	.short	0x0001
        /*0032*/ 	.short	0x0008
        /*0034*/ 	.byte	0x00, 0xf5, 0x21, 0x00


	//----- nvinfo : EIATTR_KPARAM_INFO
	.align		4
.L_99:
        /*0038*/ 	.byte	0x04, 0x17
        /*003a*/ 	.short	(.L_101 - .L_100)
.L_100:
        /*003c*/ 	.word	0x00000000
        /*0040*/ 	.short	0x0000
        /*0042*/ 	.short	0x0000
        /*0044*/ 	.byte	0x00, 0xf5, 0x21, 0x00


	//----- nvinfo : EIATTR_SPARSE_MMA_MASK
	.align		4
.L_101:
        /*0048*/ 	.byte	0x03, 0x50
        /*004a*/ 	.short	0x0000


	//----- nvinfo : EIATTR_MAXREG_COUNT
	.align		4
        /*004c*/ 	.byte	0x03, 0x1b
        /*004e*/ 	.short	0x00ff


	//----- nvinfo : EIATTR_NUM_BARRIERS
	.align		4
        /*0050*/ 	.byte	0x02, 0x4c
        /*0052*/ 	.byte	0x01
	.zero		1


	//----- nvinfo : EIATTR_MERCURY_ISA_VERSION
	.align		4
        /*0054*/ 	.byte	0x03, 0x5f
        /*0056*/ 	.short	0x0101


	//----- nvinfo : EIATTR_VRC_CTA_INIT_COUNT
	.align		4
        /*0058*/ 	.byte	0x02, 0x4a
	.zero		1
	.zero		1


	//----- nvinfo : EIATTR_EXIT_INSTR_OFFSETS
	.align		4
        /*005c*/ 	.byte	0x04, 0x1c
        /*005e*/ 	.short	(.L_103 - .L_102)


	//   ....[0]....
.L_102:
        /*0060*/ 	.word	0x000004e0


	//----- nvinfo : EIATTR_CRS_STACK_SIZE
	.align		4
.L_103:
        /*0064*/ 	.byte	0x04, 0x1e
        /*0066*/ 	.short	(.L_105 - .L_104)
.L_104:
        /*0068*/ 	.word	0x00000000


	//----- nvinfo : EIATTR_CBANK_PARAM_SIZE
	.align		4
.L_105:
        /*006c*/ 	.byte	0x03, 0x19
        /*006e*/ 	.short	0x0018


	//----- nvinfo : EIATTR_PARAM_CBANK
	.align		4
        /*0070*/ 	.byte	0x04, 0x0a
        /*0072*/ 	.short	(.L_107 - .L_106)
	.align		4
.L_106:
        /*0074*/ 	.word	index@(.nv.constant0._Z9sqrt_gpu2PfS_ii)
        /*0078*/ 	.short	0x0380
        /*007a*/ 	.short	0x0018


	//----- nvinfo : EIATTR_SW_WAR
	.align		4
.L_107:
        /*007c*/ 	.byte	0x04, 0x36
        /*007e*/ 	.short	(.L_109 - .L_108)
.L_108:
        /*0080*/ 	.word	0x00000008
.L_109:


//--------------------- .nv.info._Z12transmissionPfS_ll --------------------------
	.section	.nv.info._Z12transmissionPfS_ll,"",@"SHT_CUDA_INFO"
	.sectionflags	@""
	.align	4


	//----- nvinfo : EIATTR_CUDA_API_VERSION
	.align		4
        /*0000*/ 	.byte	0x04, 0x37
        /*0002*/ 	.short	(.L_111 - .L_110)
.L_110:
        /*0004*/ 	.word	0x00000082


	//----- nvinfo : EIATTR_KPARAM_INFO
	.align		4
.L_111:
        /*0008*/ 	.byte	0x04, 0x17
        /*000a*/ 	.short	(.L_113 - .L_112)
.L_112:
        /*000c*/ 	.word	0x00000000
        /*0010*/ 	.short	0x0003
        /*0012*/ 	.short	0x0018
        /*0014*/ 	.byte	0x00, 0xf0, 0x21, 0x00


	//----- nvinfo : EIATTR_KPARAM_INFO
	.align		4
.L_113:
        /*0018*/ 	.byte	0x04, 0x17
        /*001a*/ 	.short	(.L_115 - .L_114)
.L_114:
        /*001c*/ 	.word	0x00000000
        /*0020*/ 	.short	0x0002
        /*0022*/ 	.short	0x0010
        /*0024*/ 	.byte	0x00, 0xf0, 0x21, 0x00


	//----- nvinfo : EIATTR_KPARAM_INFO
	.align		4
.L_115:
        /*0028*/ 	.byte	0x04, 0x17
        /*002a*/ 	.short	(.L_117 - .L_116)
.L_116:
        /*002c*/ 	.word	0x00000000
        /*0030*/ 	.short	0x0001
        /*0032*/ 	.short	0x0008
        /*0034*/ 	.byte	0x00, 0xf5, 0x21, 0x00


	//----- nvinfo : EIATTR_KPARAM_INFO
	.align		4
.L_117:
        /*0038*/ 	.byte	0x04, 0x17
        /*003a*/ 	.short	(.L_119 - .L_118)
.L_118:
        /*003c*/ 	.word	0x00000000
        /*0040*/ 	.short	0x0000
        /*0042*/ 	.short	0x0000
        /*0044*/ 	.byte	0x00, 0xf5, 0x21, 0x00


	//----- nvinfo : EIATTR_SPARSE_MMA_MASK
	.align		4
.L_119:
        /*0048*/ 	.byte	0x03, 0x50
        /*004a*/ 	.short	0x0000


	//----- nvinfo : EIATTR_MAXREG_COUNT
	.align		4
        /*004c*/ 	.byte	0x03, 0x1b
        /*004e*/ 	.short	0x00ff


	//----- nvinfo : EIATTR_NUM_BARRIERS
	.align		4
        /*0050*/ 	.byte	0x02, 0x4c
        /*0052*/ 	.byte	0x01
	.zero		1


	//----- nvinfo : EIATTR_MERCURY_ISA_VERSION
	.align		4
        /*0054*/ 	.byte	0x03, 0x5f
        /*0056*/ 	.short	0x0101


	//----- nvinfo : EIATTR_VRC_CTA_INIT_COUNT
	.align		4
        /*0058*/ 	.byte	0x02, 0x4a
	.zero		1
	.zero		1


	//----- nvinfo : EIATTR_EXIT_INSTR_OFFSETS
	.align		4
        /*005c*/ 	.byte	0x04, 0x1c
        /*005e*/ 	.short	(.L_121 - .L_120)


	//   ....[0]....
.L_120:
        /*0060*/ 	.word	0x000019c0


	//----- nvinfo : EIATTR_CRS_STACK_SIZE
	.align		4
.L_121:
        /*0064*/ 	.byte	0x04, 0x1e
        /*0066*/ 	.short	(.L_123 - .L_122)
.L_122:
        /*0068*/ 	.word	0x00000000


	//----- nvinfo : EIATTR_CBANK_PARAM_SIZE
	.align		4
.L_123:
        /*006c*/ 	.byte	0x03, 0x19
        /*006e*/ 	.short	0x0020


	//----- nvinfo : EIATTR_PARAM_CBANK
	.align		4
        /*0070*/ 	.byte	0x04, 0x0a
        /*0072*/ 	.short	(.L_125 - .L_124)
	.align		4
.L_124:
        /*0074*/ 	.word	index@(.nv.constant0._Z12transmissionPfS_ll)
        /*0078*/ 	.short	0x0380
        /*007a*/ 	.short	0x0020


	//----- nvinfo : EIATTR_SW_WAR
	.align		4
.L_125:
        /*007c*/ 	.byte	0x04, 0x36
        /*007e*/ 	.short	(.L_127 - .L_126)
.L_126:
        /*0080*/ 	.word	0x00000008
.L_127:


//--------------------- .nv.callgraph             --------------------------
	.section	.nv.callgraph,"",@"SHT_CUDA_CALLGRAPH"
	.align	4
	.sectionentsize	8
	.align		4
        /*0000*/ 	.word	0x00000000
	.align		4
        /*0004*/ 	.word	0xffffffff
	.align		4
        /*0008*/ 	.word	0x00000000
	.align		4
        /*000c*/ 	.word	0xfffffffe
	.align		4
        /*0010*/ 	.word	0x00000000
	.align		4
        /*0014*/ 	.word	0xfffffffd
	.align		4
        /*0018*/ 	.word	0x00000000
	.align		4
        /*001c*/ 	.word	0xfffffffc


//--------------------- .text._Z10abs_kernelPfiii --------------------------
	.section	.text._Z10abs_kernelPfiii,"ax",@progbits
	.align	128
        .global         _Z10abs_kernelPfiii
        .type           _Z10abs_kernelPfiii,@function
        .size           _Z10abs_kernelPfiii,(.L_x_75 - _Z10abs_kernelPfiii)
        .other          _Z10abs_kernelPfiii,@"STO_CUDA_ENTRY STV_DEFAULT"
_Z10abs_kernelPfiii:
.text._Z10abs_kernelPfiii:
[----:B------:R-:W-:Y:S01]  /*0000*/  LDC R1, c[0x0][0x37c] ;  /* 0x0000df00ff017b82 */ /* 0x000fe20000000800 */
[----:B------:R-:W0:Y:S07]  /*0010*/  S2R R0, SR_TID.X ;  /* 0x0000000000007919 */ /* 0x000e2e0000002100 */
[----:B------:R-:W0:Y:S01]  /*0020*/  S2UR UR7, SR_CTAID.X ;  /* 0x00000000000779c3 */ /* 0x000e220000002500 */
[----:B------:R-:W1:Y:S01]  /*0030*/  LDCU.64 UR4, c[0x0][0x388] ;  /* 0x00007100ff0477ac */ /* 0x000e620008000a00 */
[----:B------:R-:W-:Y:S01]  /*0040*/  BSSY.RECONVERGENT B0, `(.L_x_0) ;  /* 0x0000076000007945 */ /* 0x000fe20003800200 */
[----:B------:R-:W2:Y:S05]  /*0050*/  LDCU UR6, c[0x0][0x390] ;  /* 0x00007200ff0677ac */ /* 0x000eaa0008000800 */
[----:B------:R-:W0:Y:S01]  /*0060*/  LDC R5, c[0x0][0x360] ;  /* 0x0000d800ff057b82 */ /* 0x000e220000000800 */
[----:B------:R-:W3:Y:S01]  /*0070*/  LDCU.64 UR10, c[0x0][0x380] ;  /* 0x00007000ff0a77ac */ /* 0x000ee20008000a00 */
[----:B-1----:R-:W-:Y:S01]  /*0080*/  UIMAD UR4, UR5, UR4, URZ ;  /* 0x00000004050472a4 */ /* 0x002fe2000f8e02ff */
[----:B------:R-:W1:Y:S03]  /*0090*/  LDCU UR5, c[0x0][0x370] ;  /* 0x00006e00ff0577ac */ /* 0x000e660008000800 */
[----:B--2---:R-:W-:-:S04]  /*00a0*/  UIMAD UR4, UR4, UR6, URZ ;  /* 0x00000006040472a4 */ /* 0x004fc8000f8e02ff */
[----:B------:R-:W-:Y:S01]  /*00b0*/  USHF.R.S32.HI UR6, URZ, 0x1f, UR4 ;  /* 0x0000001fff067899 */ /* 0x000fe20008011404 */
[----:B0-----:R-:W-:-:S05]  /*00c0*/  IMAD R0, R5, UR7, R0 ;  /* 0x0000000705007c24 */ /* 0x001fca000f8e0200 */
[----:B------:R-:W-:Y:S01]  /*00d0*/  ISETP.GE.U32.AND P0, PT, R0, UR4, PT ;  /* 0x0000000400007c0c */ /* 0x000fe2000bf06070 */
[----:B-1----:R-:W-:-:S03]  /*00e0*/  IMAD R5, R5, UR5, RZ ;  /* 0x0000000505057c24 */ /* 0x002fc6000f8e02ff */
[----:B------:R-:W-:-:S13]  /*00f0*/  ISETP.GE.AND.EX P0, PT, RZ, UR6, PT, P0 ;  /* 0x00000006ff007c0c */ /* 0x000fda000bf06300 */
[----:B---3--:R-:W-:Y:S05]  /*0100*/  @P0 BRA `(.L_x_1) ;  /* 0x0000000400a40947 */ /* 0x008fea0003800000 */
[----:B------:R-:W-:Y:S01]  /*0110*/  IADD3 R4, P1, PT, R5, R0, RZ ;  /* 0x0000000005047210 */ /* 0x000fe20007f3e0ff */
[----:B------:R-:W-:Y:S01]  /*0120*/  IMAD.MOV.U32 R3, RZ, RZ, RZ ;  /* 0x000000ffff037224 */ /* 0x000fe200078e00ff */
[----:B------:R-:W-:Y:S02]  /*0130*/  BSSY.RECONVERGENT B1, `(.L_x_2) ;  /* 0x0000025000017945 */ /* 0x000fe40003800200 */
[C---:B------:R-:W-:Y:S01]  /*0140*/  ISETP.GE.U32.AND P0, PT, R4.reuse, UR4, PT ;  /* 0x0000000404007c0c */ /* 0x040fe2000bf06070 */
[----:B------:R-:W-:Y:S01]  /*0150*/  IMAD.X R9, RZ, RZ, R3, P1 ;  /* 0x000000ffff097224 */ /* 0x000fe200008e0603 */
[----:B------:R-:W-:-:S04]  /*0160*/  ISETP.GT.U32.AND P1, PT, R4, UR4, PT ;  /* 0x0000000404007c0c */ /* 0x000fc8000bf24070 */
[C---:B------:R-:W-:Y:S02]  /*0170*/  ISETP.GE.U32.AND.EX P0, PT, R9.reuse, UR6, PT, P0 ;  /* 0x0000000609007c0c */ /* 0x040fe4000bf06100 */
[C---:B------:R-:W-:Y:S02]  /*0180*/  ISETP.GT.U32.AND.EX P1, PT, R9.reuse, UR6, PT, P1 ;  /* 0x0000000609007c0c */ /* 0x040fe4000bf24110 */
[----:B------:R-:W-:Y:S02]  /*0190*/  SEL R2, RZ, 0x1, P0 ;  /* 0x00000001ff027807 */ /* 0x000fe40000000000 */
[----:B------:R-:W-:Y:S02]  /*01a0*/  SEL R7, R4, UR4, P1 ;  /* 0x0000000404077c07 */ /* 0x000fe40008800000 */
[----:B------:R-:W-:Y:S02]  /*01b0*/  SEL R6, R9, UR6, P1 ;  /* 0x0000000609067c07 */ /* 0x000fe40008800000 */
[----:B------:R-:W-:-:S04]  /*01c0*/  IADD3 R4, P0, P1, R7, -R4, -R2 ;  /* 0x8000000407047210 */ /* 0x000fc8000791e802 */
[----:B------:R-:W-:-:S04]  /*01d0*/  IADD3.X R7, PT, PT, R6, -0x1, ~R9, P0, P1 ;  /* 0xffffffff06077810 */ /* 0x000fc800007e2c09 */
[----:B------:R-:W-:-:S13]  /*01e0*/  ISETP.NE.U32.AND P0, PT, R7, RZ, PT ;  /* 0x000000ff0700720c */ /* 0x000fda0003f05070 */
[----:B------:R-:W-:Y:S05]  /*01f0*/  @P0 BRA `(.L_x_3) ;  /* 0x0000000000500947 */ /* 0x000fea0003800000 */
[----:B------:R-:W0:Y:S01]  /*0200*/  I2F.U32.RP R8, R5 ;  /* 0x0000000500087306 */ /* 0x000e220000209000 */
[----:B------:R-:W-:Y:S01]  /*0210*/  IMAD.MOV R9, RZ, RZ, -R5 ;  /* 0x000000ffff097224 */ /* 0x000fe200078e0a05 */
[----:B------:R-:W-:-:S06]  /*0220*/  ISETP.NE.U32.AND P2, PT, R5, RZ, PT ;  /* 0x000000ff0500720c */ /* 0x000fcc0003f45070 */
[----:B0-----:R-:W0:Y:S02]  /*0230*/  MUFU.RCP R8, R8 ;  /* 0x0000000800087308 */ /* 0x001e240000001000 */
[----:B0-----:R-:W-:-:S06]  /*0240*/  VIADD R6, R8, 0xffffffe ;  /* 0x0ffffffe08067836 */ /* 0x001fcc0000000000 */
[----:B------:R0:W1:Y:S02]  /*0250*/  F2I.FTZ.U32.TRUNC.NTZ R7, R6 ;  /* 0x0000000600077305 */ /* 0x000064000021f000 */
[----:B0-----:R-:W-:Y:S02]  /*0260*/  IMAD.MOV.U32 R6, RZ, RZ, RZ ;  /* 0x000000ffff067224 */ /* 0x001fe400078e00ff */
[----:B-1----:R-:W-:-:S04]  /*0270*/  IMAD R9, R9, R7, RZ ;  /* 0x0000000709097224 */ /* 0x002fc800078e02ff */
[----:B------:R-:W-:-:S06]  /*0280*/  IMAD.HI.U32 R7, R7, R9, R6 ;  /* 0x0000000907077227 */ /* 0x000fcc00078e0006 */
[----:B------:R-:W-:-:S04]  /*0290*/  IMAD.HI.U32 R6, R7, R4, RZ ;  /* 0x0000000407067227 */ /* 0x000fc800078e00ff */
[----:B------:R-:W-:-:S04]  /*02a0*/  IMAD.MOV R7, RZ, RZ, -R6 ;  /* 0x000000ffff077224 */ /* 0x000fc800078e0a06 */
[----:B------:R-:W-:Y:S02]  /*02b0*/  IMAD R4, R5, R7, R4 ;  /* 0x0000000705047224 */ /* 0x000fe400078e0204 */
[----:B------:R-:W-:-:S03]  /*02c0*/  IMAD.MOV.U32 R7, RZ, RZ, RZ ;  /* 0x000000ffff077224 */ /* 0x000fc600078e00ff */
[----:B------:R-:W-:-:S13]  /*02d0*/  ISETP.GE.U32.AND P0, PT, R4, R5, PT ;  /* 0x000000050400720c */ /* 0x000fda0003f06070 */
[----:B------:R-:W-:Y:S02]  /*02e0*/  @P0 IMAD.IADD R4, R4, 0x1, -R5 ;  /* 0x0000000104040824 */ /* 0x000fe400078e0a05 */
[----:B------:R-:W-:-:S03]  /*02f0*/  @P0 VIADD R6, R6, 0x1 ;  /* 0x0000000106060836 */ /* 0x000fc60000000000 */
[----:B------:R-:W-:-:S13]  /*0300*/  ISETP.GE.U32.AND P1, PT, R4, R5, PT ;  /* 0x000000050400720c */ /* 0x000fda0003f26070 */
[----:B------:R-:W-:Y:S01]  /*0310*/  @P1 VIADD R6, R6, 0x1 ;  /* 0x0000000106061836 */ /* 0x000fe20000000000 */
[----:B------:R-:W-:Y:S01]  /*0320*/  @!P2 LOP3.LUT R6, RZ, R5, RZ, 0x33, !PT ;  /* 0x00000005ff06a212 */ /* 0x000fe200078e33ff */
[----:B------:R-:W-:Y:S06]  /*0330*/  BRA `(.L_x_4) ;  /* 0x0000000000107947 */ /* 0x000fec0003800000 */
.L_x_3:
[----:B------:R-:W-:-:S07]  /*0340*/  MOV R6, 0x360 ;  /* 0x0000036000067802 */ /* 0x000fce0000000f00 */
[----:B------:R-:W-:Y:S05]  /*0350*/  CALL.REL.NOINC `($__internal_0_$__cuda_sm20_div_u64) ;  /* 0x00000004001c7944 */ /* 0x000fea0003c00000 */
[----:B------:R-:W-:Y:S02]  /*0360*/  IMAD.MOV.U32 R6, RZ, RZ, R4 ;  /* 0x000000ffff067224 */ /* 0x000fe400078e0004 */
[----:B------:R-:W-:-:S07]  /*0370*/  IMAD.MOV.U32 R7, RZ, RZ, R9 ;  /* 0x000000ffff077224 */ /* 0x000fce00078e0009 */
.L_x_4:
[----:B------:R-:W-:Y:S05]  /*0380*/  BSYNC.RECONVERGENT B1 ;  /* 0x0000000000017941 */ /* 0x000fea0003800200 */
.L_x_2:
[----:B------:R-:W-:Y:S01]  /*0390*/  IADD3 R4, P0, PT, R6, R2, RZ ;  /* 0x0000000206047210 */ /* 0x000fe20007f1e0ff */
[----:B------:R-:W0:Y:S01]  /*03a0*/  LDC.64 R10, c[0x0][0x358] ;  /* 0x0000d600ff0a7b82 */ /* 0x000e220000000a00 */
[----:B------:R-:W-:Y:S02]  /*03b0*/  BSSY.RECONVERGENT B1, `(.L_x_5) ;  /* 0x000001e000017945 */ /* 0x000fe40003800200 */
[C---:B------:R-:W-:Y:S01]  /*03c0*/  LOP3.LUT R2, R4.reuse, 0x3, RZ, 0xc0, !PT ;  /* 0x0000000304027812 */ /* 0x040fe200078ec0ff */
[----:B------:R-:W-:Y:S01]  /*03d0*/  IMAD.X R6, RZ, RZ, R7, P0 ;  /* 0x000000ffff067224 */ /* 0x000fe200000e0607 */
[----:B------:R-:W-:Y:S02]  /*03e0*/  ISETP.GE.U32.AND P0, PT, R4, 0x3, PT ;  /* 0x000000030400780c */ /* 0x000fe40003f06070 */
[----:B------:R-:W-:Y:S02]  /*03f0*/  ISETP.NE.U32.AND P1, PT, R2, 0x3, PT ;  /* 0x000000030200780c */ /* 0x000fe40003f25070 */
[----:B------:R-:W-:-:S02]  /*0400*/  ISETP.GE.U32.AND.EX P0, PT, R6, RZ, PT, P0 ;  /* 0x000000ff0600720c */ /* 0x000fc40003f06100 */
[----:B------:R-:W-:-:S13]  /*0410*/  ISETP.NE.AND.EX P1, PT, RZ, RZ, PT, P1 ;  /* 0x000000ffff00720c */ /* 0x000fda0003f25310 */
[----:B------:R-:W-:Y:S05]  /*0420*/  @!P1 BRA `(.L_x_6) ;  /* 0x0000000000589947 */ /* 0x000fea0003800000 */
[----:B------:R-:W1:Y:S01]  /*0430*/  LDCU.64 UR8, c[0x0][0x380] ;  /* 0x00007000ff0877ac */ /* 0x000e620008000a00 */
[----:B------:R-:W-:Y:S02]  /*0440*/  VIADD R4, R4, 0x1 ;  /* 0x0000000104047836 */ /* 0x000fe40000000000 */
[----:B------:R-:W-:-:S03]  /*0450*/  IMAD.MOV.U32 R8, RZ, RZ, RZ ;  /* 0x000000ffff087224 */ /* 0x000fc600078e00ff */
[----:B------:R-:W-:Y:S02]  /*0460*/  LOP3.LUT R4, R4, 0x3, RZ, 0xc0, !PT ;  /* 0x0000000304047812 */ /* 0x000fe400078ec0ff */
[----:B-1----:R-:W-:-:S04]  /*0470*/  LEA R2, P1, R0, UR8, 0x2 ;  /* 0x0000000800027c11 */ /* 0x002fc8000f8210ff */
[----:B------:R-:W-:-:S09]  /*0480*/  LEA.HI.X R9, R0, UR9, R3, 0x2, P1 ;  /* 0x0000000900097c11 */ /* 0x000fd200088f1403 */
.L_x_7:
[----:B0-----:R-:W-:Y:S01]  /*0490*/  R2UR UR8, R10 ;  /* 0x000000000a0872ca */ /* 0x001fe200000e0000 */
[----:B-1----:R-:W-:Y:S01]  /*04a0*/  IMAD.MOV.U32 R6, RZ, RZ, R2 ;  /* 0x000000ffff067224 */ /* 0x002fe200078e0002 */
[----:B------:R-:W-:Y:S01]  /*04b0*/  R2UR UR9, R11 ;  /* 0x000000000b0972ca */ /* 0x000fe200000e0000 */
[----:B------:R-:W-:-:S12]  /*04c0*/  IMAD.MOV.U32 R7, RZ, RZ, R9 ;  /* 0x000000ffff077224 */ /* 0x000fd800078e0009 */
[----:B------:R-:W2:Y:S01]  /*04d0*/  LDG.E R2, desc[UR8][R6.64] ;  /* 0x0000000806027981 */ /* 0x000ea2000c1e1900 */
[----:B------:R-:W-:Y:S02]  /*04e0*/  IADD3 R4, P1, PT, R4, -0x1, RZ ;  /* 0xffffffff04047810 */ /* 0x000fe40007f3e0ff */
[----:B------:R-:W-:Y:S02]  /*04f0*/  IADD3 R0, P2, PT, R5, R0, RZ ;  /* 0x0000000005007210 */ /* 0x000fe40007f5e0ff */
[----:B------:R-:W-:Y:S02]  /*0500*/  IADD3.X R8, PT, PT, R8, -0x1, RZ, P1, !PT ;  /* 0xffffffff08087810 */ /* 0x000fe40000ffe4ff */
[----:B------:R-:W-:Y:S01]  /*0510*/  ISETP.NE.U32.AND P1, PT, R4, RZ, PT ;  /* 0x000000ff0400720c */ /* 0x000fe20003f25070 */
[----:B------:R-:W-:-:S03]  /*0520*/  IMAD.X R3, RZ, RZ, R3, P2 ;  /* 0x000000ffff037224 */ /* 0x000fc600010e0603 */
[----:B------:R-:W-:Y:S01]  /*0530*/  ISETP.NE.AND.EX P1, PT, R8, RZ, PT, P1 ;  /* 0x000000ff0800720c */ /* 0x000fe20003f25310 */
[----:B--2---:R-:W-:Y:S01]  /*0540*/  FADD R13, |R2|, -RZ ;  /* 0x800000ff020d7221 */ /* 0x004fe20000000200 */
[----:B------:R-:W-:-:S04]  /*0550*/  LEA R2, P3, R5, R6, 0x2 ;  /* 0x0000000605027211 */ /* 0x000fc800078610ff */
[----:B------:R1:W-:Y:S01]  /*0560*/  STG.E desc[UR8][R6.64], R13 ;  /* 0x0000000d06007986 */ /* 0x0003e2000c101908 */
[----:B------:R-:W-:-:S06]  /*0570*/  LEA.HI.X R9, R5, R7, RZ, 0x2, P3 ;  /* 0x0000000705097211 */ /* 0x000fcc00018f14ff */
[----:B------:R-:W-:Y:S05]  /*0580*/  @P1 BRA `(.L_x_7) ;  /* 0xfffffffc00c01947 */ /* 0x000fea000383ffff */
.L_x_6:
[----:B------:R-:W-:Y:S05]  /*0590*/  BSYNC.RECONVERGENT B1 ;  /* 0x0000000000017941 */ /* 0x000fea0003800200 */
.L_x_5:
[----:B------:R-:W-:Y:S05]  /*05a0*/  @!P0 BRA `(.L_x_1) ;  /* 0x00000000007c8947 */ /* 0x000fea0003800000 */
[----:B-1----:R-:W-:Y:S01]  /*05b0*/  IMAD.SHL.U32 R13, R5, 0x4, RZ ;  /* 0x00000004050d7824 */ /* 0x002fe200078e00ff */
[----:B------:R-:W-:-:S07]  /*05c0*/  SHF.R.U32.HI R15, RZ, 0x1e, R5 ;  /* 0x0000001eff0f7819 */ /* 0x000fce0000011605 */
.L_x_8:
[----:B0-----:R-:W-:Y:S02]  /*05d0*/  R2UR UR8, R10 ;  /* 0x000000000a0872ca */ /* 0x001fe400000e0000 */
[----:B------:R-:W-:Y:S02]  /*05e0*/  R2UR UR9, R11 ;  /* 0x000000000b0972ca */ /* 0x000fe400000e0000 */
[----:B--2---:R-:W-:-:S04]  /*05f0*/  LEA R4, P0, R0, UR10, 0x2 ;  /* 0x0000000a00047c11 */ /* 0x004fc8000f8010ff */
[----:B------:R-:W-:-:S07]  /*0600*/  LEA.HI.X R5, R0, UR11, R3, 0x2, P0 ;  /* 0x0000000b00057c11 */ /* 0x000fce00080f1403 */
[----:B------:R-:W2:Y:S01]  /*0610*/  LDG.E R2, desc[UR8][R4.64] ;  /* 0x0000000804027981 */ /* 0x000ea2000c1e1900 */
[----:B------:R-:W-:Y:S02]  /*0620*/  R2UR UR12, R10 ;  /* 0x000000000a0c72ca */ /* 0x000fe400000e0000 */
[----:B------:R-:W-:Y:S02]  /*0630*/  R2UR UR13, R11 ;  /* 0x000000000b0d72ca */ /* 0x000fe400000e0000 */
[----:B------:R-:W-:-:S05]  /*0640*/  IADD3 R6, P0, PT, R13, R4, RZ ;  /* 0x000000040d067210 */ /* 0x000fca0007f1e0ff */
[----:B------:R-:W-:Y:S02]  /*0650*/  IMAD.X R7, R15, 0x1, R5, P0 ;  /* 0x000000010f077824 */ /* 0x000fe400000e0605 */
[----:B--2---:R-:W-:-:S05]  /*0660*/  FADD R17, |R2|, -RZ ;  /* 0x800000ff02117221 */ /* 0x004fca0000000200 */
[----:B------:R0:W-:Y:S04]  /*0670*/  STG.E desc[UR8][R4.64], R17 ;  /* 0x0000001104007986 */ /* 0x0001e8000c101908 */
[----:B------:R-:W2:Y:S01]  /*0680*/  LDG.E R2, desc[UR12][R6.64] ;  /* 0x0000000c06027981 */ /* 0x000ea2000c1e1900 */
[----:B------:R-:W-:-:S05]  /*0690*/  IADD3 R8, P0, PT, R13, R6, RZ ;  /* 0x000000060d087210 */ /* 0x000fca0007f1e0ff */
[----:B------:R-:W-:Y:S02]  /*06a0*/  IMAD.X R9, R15, 0x1, R7, P0 ;  /* 0x000000010f097824 */ /* 0x000fe400000e0607 */
[----:B--2---:R-:W-:-:S05]  /*06b0*/  FADD R19, |R2|, -RZ ;  /* 0x800000ff02137221 */ /* 0x004fca0000000200 */
[----:B------:R2:W-:Y:S04]  /*06c0*/  STG.E desc[UR8][R6.64], R19 ;  /* 0x0000001306007986 */ /* 0x0005e8000c101908 */
[----:B------:R-:W3:Y:S01]  /*06d0*/  LDG.E R2, desc[UR12][R8.64] ;  /* 0x0000000c08027981 */ /* 0x000ee2000c1e1900 */
[----:B0-----:R-:W-:-:S05]  /*06e0*/  IADD3 R4, P0, PT, R13, R8, RZ ;  /* 0x000000080d047210 */ /* 0x001fca0007f1e0ff */
[----:B------:R-:W-:Y:S01]  /*06f0*/  IMAD.X R5, R15, 0x1, R9, P0 ;  /* 0x000000010f057824 */ /* 0x000fe200000e0609 */
[----:B------:R-:W-:Y:S01]  /*0700*/  IADD3 R0, P0, PT, R13, R0, RZ ;  /* 0x000000000d007210 */ /* 0x000fe20007f1e0ff */
[----:B---3--:R-:W-:-:S05]  /*0710*/  FADD R17, |R2|, -RZ ;  /* 0x800000ff02117221 */ /* 0x008fca0000000200 */
[----:B------:R2:W-:Y:S04]  /*0720*/  STG.E desc[UR8][R8.64], R17 ;  /* 0x0000001108007986 */ /* 0x0005e8000c101908 */
[----:B------:R-:W3:Y:S01]  /*0730*/  LDG.E R2, desc[UR12][R4.64] ;  /* 0x0000000c04027981 */ /* 0x000ee2000c1e1900 */
[----:B------:R-:W-:Y:S01]  /*0740*/  IMAD.X R3, R15, 0x1, R3, P0 ;  /* 0x000000010f037824 */ /* 0x000fe200000e0603 */
[----:B------:R-:W-:-:S04]  /*0750*/  ISETP.GE.U32.AND P0, PT, R0, UR4, PT ;  /* 0x0000000400007c0c */ /* 0x000fc8000bf06070 */
[----:B------:R-:W-:Y:S01]  /*0760*/  ISETP.GE.AND.EX P0, PT, R3, UR6, PT, P0 ;  /* 0x0000000603007c0c */ /* 0x000fe2000bf06300 */
[----:B---3--:R-:W-:-:S05]  /*0770*/  FADD R21, |R2|, -RZ ;  /* 0x800000ff02157221 */ /* 0x008fca0000000200 */
[----:B------:R2:W-:Y:S07]  /*0780*/  STG.E desc[UR8][R4.64], R21 ;  /* 0x0000001504007986 */ /* 0x0005ee000c101908 */
[----:B------:R-:W-:Y:S05]  /*0790*/  @!P0 BRA `(.L_x_8) ;  /* 0xfffffffc008c8947 */ /* 0x000fea000383ffff */
.L_x_1:
[----:B------:R-:W-:Y:S05]  /*07a0*/  BSYNC.RECONVERGENT B0 ;  /* 0x0000000000007941 */ /* 0x000fea0003800200 */
.L_x_0:
[----:B------:R-:W-:Y:S06]  /*07b0*/  BAR.SYNC.DEFER_BLOCKING 0x0 ;  /* 0x0000000000007b1d */ /* 0x000fec0000010000 */
[----:B------:R-:W-:Y:S05]  /*07c0*/  EXIT ;  /* 0x000000000000794d */ /* 0x000fea0003800000 */
        .weak           $__internal_0_$__cuda_sm20_div_u64
        .type           $__internal_0_$__cuda_sm20_div_u64,@function
        .size           $__internal_0_$__cuda_sm20_div_u64,(.L_x_75 - $__internal_0_$__cuda_sm20_div_u64)
$__internal_0_$__cuda_sm20_div_u64:
[----:B------:R-:W-:Y:S02]  /*07d0*/  IMAD.MOV.U32 R12, RZ, RZ, R5 ;  /* 0x000000ffff0c7224 */ /* 0x000fe400078e0005 */
[----:B------:R-:W-:-:S04]  /*07e0*/  IMAD.MOV.U32 R13, RZ, RZ, RZ ;  /* 0x000000ffff0d7224 */ /* 0x000fc800078e00ff */
[----:B------:R-:W0:Y:S08]  /*07f0*/  I2F.U64.RP R12, R12 ;  /* 0x0000000c000c7312 */ /* 0x000e300000309000 */
[----:B0-----:R-:W0:Y:S02]  /*0800*/  MUFU.RCP R8, R12 ;  /* 0x0000000c00087308 */ /* 0x001e240000001000 */
[----:B0-----:R-:W-:-:S06]  /*0810*/  VIADD R8, R8, 0x1ffffffe ;  /* 0x1ffffffe08087836 */ /* 0x001fcc0000000000 */
[----:B------:R-:W0:Y:S02]  /*0820*/  F2I.U64.TRUNC R8, R8 ;  /* 0x0000000800087311 */ /* 0x000e24000020d800 */
[----:B0-----:R-:W-:-:S04]  /*0830*/  IMAD.WIDE.U32 R10, R8, R5, RZ ;  /* 0x00000005080a7225 */ /* 0x001fc800078e00ff */
[----:B------:R-:W-:Y:S01]  /*0840*/  IMAD R11, R9, R5, R11 ;  /* 0x00000005090b7224 */ /* 0x000fe200078e020b */
[----:B------:R-:W-:-:S05]  /*0850*/  IADD3 R15, P0, PT, RZ, -R10, RZ ;  /* 0x8000000aff0f7210 */ /* 0x000fca0007f1e0ff */
[----:B------:R-:W-:-:S04]  /*0860*/  IMAD.HI.U32 R10, R8, R15, RZ ;  /* 0x0000000f080a7227 */ /* 0x000fc800078e00ff */
[----:B------:R-:W-:Y:S02]  /*0870*/  IMAD.X R17, RZ, RZ, ~R11, P0 ;  /* 0x000000ffff117224 */ /* 0x000fe400000e0e0b */
[----:B------:R-:W-:Y:S02]  /*0880*/  IMAD.MOV.U32 R11, RZ, RZ, R8 ;  /* 0x000000ffff0b7224 */ /* 0x000fe400078e0008 */
[-C--:B------:R-:W-:Y:S02]  /*0890*/  IMAD R13, R9, R17.reuse, RZ ;  /* 0x00000011090d7224 */ /* 0x080fe400078e02ff */
[----:B------:R-:W-:-:S04]  /*08a0*/  IMAD.WIDE.U32 R10, P0, R8, R17, R10 ;  /* 0x00000011080a7225 */ /* 0x000fc8000780000a */
[----:B------:R-:W-:-:S04]  /*08b0*/  IMAD.HI.U32 R17, R9, R17, RZ ;  /* 0x0000001109117227 */ /* 0x000fc800078e00ff */
[----:B------:R-:W-:-:S05]  /*08c0*/  IMAD.HI.U32 R10, P1, R9, R15, R10 ;  /* 0x0000000f090a7227 */ /* 0x000fca000782000a */
[----:B------:R-:W-:Y:S01]  /*08d0*/  IADD3 R11, P2, PT, R13, R10, RZ ;  /* 0x0000000a0d0b7210 */ /* 0x000fe20007f5e0ff */
[----:B------:R-:W-:-:S04]  /*08e0*/  IMAD.X R10, R17, 0x1, R9, P0 ;  /* 0x00000001110a7824 */ /* 0x000fc800000e0609 */
[----:B------:R-:W-:Y:S01]  /*08f0*/  IMAD.WIDE.U32 R8, R11, R5, RZ ;  /* 0x000000050b087225 */ /* 0x000fe200078e00ff */
[----:B------:R-:W-:Y:S02]  /*0900*/  IADD3.X R13, PT, PT, RZ, RZ, R10, P2, P1 ;  /* 0x000000ffff0d7210 */ /* 0x000fe400017e240a */
[----:B------:R-:W-:-:S03]  /*0910*/  IADD3 R15, P0, PT, RZ, -R8, RZ ;  /* 0x80000008ff0f7210 */ /* 0x000fc60007f1e0ff */
[----:B------:R-:W-:Y:S02]  /*0920*/  IMAD R8, R13, R5, R9 ;  /* 0x000000050d087224 */ /* 0x000fe400078e0209 */
[----:B------:R-:W-:Y:S02]  /*0930*/  IMAD.MOV.U32 R9, RZ, RZ, RZ ;  /* 0x000000ffff097224 */ /* 0x000fe400078e00ff */
[----:B------:R-:W-:-:S04]  /*0940*/  IMAD.HI.U32 R10, R11, R15, RZ ;  /* 0x0000000f0b0a7227 */ /* 0x000fc800078e00ff */
[----:B------:R-:W-:-:S04]  /*0950*/  IMAD.X R8, RZ, RZ, ~R8, P0 ;  /* 0x000000ffff087224 */ /* 0x000fc800000e0e08 */
[----:B------:R-:W-:-:S04]  /*0960*/  IMAD.WIDE.U32 R10, P0, R11, R8, R10 ;  /* 0x000000080b0a7225 */ /* 0x000fc8000780000a */
[C---:B------:R-:W-:Y:S02]  /*0970*/  IMAD R12, R13.reuse, R8, RZ ;  /* 0x000000080d0c7224 */ /* 0x040fe400078e02ff */
[----:B------:R-:W-:-:S04]  /*0980*/  IMAD.HI.U32 R11, P1, R13, R15, R10 ;  /* 0x0000000f0d0b7227 */ /* 0x000fc8000782000a */
[----:B------:R-:W-:Y:S01]  /*0990*/  IMAD.HI.U32 R8, R13, R8, RZ ;  /* 0x000000080d087227 */ /* 0x000fe200078e00ff */
[----:B------:R-:W-:-:S03]  /*09a0*/  IADD3 R11, P2, PT, R12, R11, RZ ;  /* 0x0000000b0c0b7210 */ /* 0x000fc60007f5e0ff */
[----:B------:R-:W-:Y:S02]  /*09b0*/  IMAD.X R13, R8, 0x1, R13, P0 ;  /* 0x00000001080d7824 */ /* 0x000fe400000e060d */
[----:B------:R-:W-:-:S03]  /*09c0*/  IMAD.HI.U32 R8, R11, R4, RZ ;  /* 0x000000040b087227 */ /* 0x000fc600078e00ff */
[----:B------:R-:W-:Y:S01]  /*09d0*/  IADD3.X R13, PT, PT, RZ, RZ, R13, P2, P1 ;  /* 0x000000ffff0d7210 */ /* 0x000fe200017e240d */
[----:B------:R-:W-:-:S04]  /*09e0*/  IMAD.WIDE.U32 R8, R11, R7, R8 ;  /* 0x000000070b087225 */ /* 0x000fc800078e0008 */
[C---:B------:R-:W-:Y:S02]  /*09f0*/  IMAD R11, R13.reuse, R7, RZ ;  /* 0x000000070d0b7224 */ /* 0x040fe400078e02ff */
[----:B------:R-:W-:-:S04]  /*0a00*/  IMAD.HI.U32 R8, P0, R13, R4, R8 ;  /* 0x000000040d087227 */ /* 0x000fc80007800008 */
[----:B------:R-:W-:Y:S01]  /*0a10*/  IMAD.HI.U32 R13, R13, R7, RZ ;  /* 0x000000070d0d7227 */ /* 0x000fe200078e00ff */
[----:B------:R-:W-:-:S03]  /*0a20*/  IADD3 R10, P1, PT, R11, R8, RZ ;  /* 0x000000080b0a7210 */ /* 0x000fc60007f3e0ff */
[----:B------:R-:W-:-:S04]  /*0a30*/  IMAD.X R8, RZ, RZ, R13, P0 ;  /* 0x000000ffff087224 */ /* 0x000fc800000e060d */
[----:B------:R-:W-:Y:S02]  /*0a40*/  IMAD.X R11, RZ, RZ, R8, P1 ;  /* 0x000000ffff0b7224 */ /* 0x000fe400008e0608 */
[----:B------:R-:W-:-:S04]  /*0a50*/  IMAD.WIDE.U32 R8, R10, R5, RZ ;  /* 0x000000050a087225 */ /* 0x000fc800078e00ff */
[----:B------:R-:W-:Y:S01]  /*0a60*/  IMAD R12, R11, R5, R9 ;  /* 0x000000050b0c7224 */ /* 0x000fe200078e0209 */
[----:B------:R-:W-:-:S04]  /*0a70*/  IADD3 R14, P0, PT, -R8, R4, RZ ;  /* 0x00000004080e7210 */ /* 0x000fc80007f1e1ff */
[-C--:B------:R-:W-:Y:S01]  /*0a80*/  IADD3 R4, P1, PT, -R5, R14.reuse, RZ ;  /* 0x0000000e05047210 */ /* 0x080fe20007f3e1ff */
[----:B------:R-:W-:Y:S01]  /*0a90*/  IMAD.X R12, R7, 0x1, ~R12, P0 ;  /* 0x00000001070c7824 */ /* 0x000fe200000e0e0c */
[----:B------:R-:W-:Y:S02]  /*0aa0*/  ISETP.GE.U32.AND P0, PT, R14, R5, PT ;  /* 0x000000050e00720c */ /* 0x000fe40003f06070 */
[----:B------:R-:W-:Y:S02]  /*0ab0*/  IADD3 R7, P2, PT, R10, 0x1, RZ ;  /* 0x000000010a077810 */ /* 0x000fe40007f5e0ff */
[C---:B------:R-:W-:Y:S02]  /*0ac0*/  ISETP.GE.U32.AND.EX P0, PT, R12.reuse, RZ, PT, P0 ;  /* 0x000000ff0c00720c */ /* 0x040fe40003f06100 */
[----:B------:R-:W-:Y:S01]  /*0ad0*/  IADD3.X R9, PT, PT, R12, -0x1, RZ, P1, !PT ;  /* 0xffffffff0c097810 */ /* 0x000fe20000ffe4ff */
[----:B------:R-:W-:Y:S01]  /*0ae0*/  IMAD.X R8, RZ, RZ, R11, P2 ;  /* 0x000000ffff087224 */ /* 0x000fe200010e060b */
[----:B------:R-:W-:-:S02]  /*0af0*/  SEL R4, R4, R14, P0 ;  /* 0x0000000e04047207 */ /* 0x000fc40000000000 */
[----:B------:R-:W-:Y:S02]  /*0b00*/  SEL R7, R7, R10, P0 ;  /* 0x0000000a07077207 */ /* 0x000fe40000000000 */
[----:B------:R-:W-:Y:S02]  /*0b10*/  SEL R9, R9, R12, P0 ;  /* 0x0000000c09097207 */ /* 0x000fe40000000000 */
[----:B------:R-:W-:Y:S02]  /*0b20*/  SEL R8, R8, R11, P0 ;  /* 0x0000000b08087207 */ /* 0x000fe40000000000 */
[----:B------:R-:W-:Y:S02]  /*0b30*/  ISETP.GE.U32.AND P0, PT, R4, R5, PT ;  /* 0x000000050400720c */ /* 0x000fe40003f06070 */
[----:B------:R-:W-:Y:S02]  /*0b40*/  IADD3 R4, P2, PT, R7, 0x1, RZ ;  /* 0x0000000107047810 */ /* 0x000fe40007f5e0ff */
[----:B------:R-:W-:-:S02]  /*0b50*/  ISETP.GE.U32.AND.EX P0, PT, R9, RZ, PT, P0 ;  /* 0x000000ff0900720c */ /* 0x000fc40003f06100 */
[----:B------:R-:W-:Y:S01]  /*0b60*/  ISETP.NE.U32.AND P1, PT, R5, RZ, PT ;  /* 0x000000ff0500720c */ /* 0x000fe20003f25070 */
[----:B------:R-:W-:Y:S01]  /*0b70*/  IMAD.X R9, RZ, RZ, R8, P2 ;  /* 0x000000ffff097224 */ /* 0x000fe200010e0608 */
[----:B------:R-:W-:Y:S01]  /*0b80*/  SEL R4, R4, R7, P0 ;  /* 0x0000000704047207 */ /* 0x000fe20000000000 */
[----:B------:R-:W-:Y:S01]  /*0b90*/  IMAD.MOV.U32 R7, RZ, RZ, 0x0 ;  /* 0x00000000ff077424 */ /* 0x000fe200078e00ff */
[----:B------:R-:W-:Y:S02]  /*0ba0*/  ISETP.NE.AND.EX P1, PT, RZ, RZ, PT, P1 ;  /* 0x000000ffff00720c */ /* 0x000fe40003f25310 */
[----:B------:R-:W-:Y:S02]  /*0bb0*/  SEL R9, R9, R8, P0 ;  /* 0x0000000809097207 */ /* 0x000fe40000000000 */
[----:B------:R-:W-:Y:S02]  /*0bc0*/  SEL R4, R4, 0xffffffff, P1 ;  /* 0xffffffff04047807 */ /* 0x000fe40000800000 */
[----:B------:R-:W-:Y:S01]  /*0bd0*/  SEL R9, R9, 0xffffffff, P1 ;  /* 0xffffffff09097807 */ /* 0x000fe20000800000 */
[----:B------:R-:W-:Y:S06]  /*0be0*/  RET.REL.NODEC R6 `(_Z10abs_kernelPfiii) ;  /* 0xfffffff406047950 */ /* 0x000fec0003c3ffff */
.L_x_9:
[----:B------:R-:W-:-:S00]  /*0bf0*/  BRA `(.L_x_9) ;  /* 0xfffffffc00fc7947 */ /* 0x000fc0000383ffff */
[----:B------:R-:W-:-:S00]  /*0c00*/  NOP ;  /* 0x0000000000007918 */ /* 0x000fc00000000000 */
[----:B------:R-:W-:-:S00]  /*0c10*/  NOP ;  /* 0x0000000000007918 */ /* 0x000fc00000000000 */
[----:B------:R-:W-:-:S00]  /*0c20*/  NOP ;  /* 0x0000000000007918 */ /* 0x000fc00000000000 */
[----:B------:R-:W-:-:S00]  /*0c30*/  NOP ;  /* 0x0000000000007918 */ /* 0x000fc00000000000 */
[----:B------:R-:W-:-:S00]  /*0c40*/  NOP ;  /* 0x0000000000007918 */ /* 0x000fc00000000000 */
[----:B------:R-:W-:-:S00]  /*0c50*/  NOP ;  /* 0x0000000000007918 */ /* 0x000fc00000000000 */
[----:B------:R-:W-:-:S00]  /*0c60*/  NOP ;  /* 0x0000000000007918 */ /* 0x000fc00000000000 */
[----:B------:R-:W-:-:S00]  /*0c70*/  NOP ;  /* 0x0000000000007918 */ /* 0x000fc00000000000 */
.L_x_75:


//--------------------- .text._Z5upperPfS_ii      --------------------------
	.section	.text._Z5upperPfS_ii,"ax",@progbits
	.align	128
        .global         _Z5upperPfS_ii
        .type           _Z5upperPfS_ii,@function
        .size           _Z5upperPfS_ii,(.L_x_77 - _Z5upperPfS_ii)
        .other          _Z5upperPfS_ii,@"STO_CUDA_ENTRY STV_DEFAULT"
_Z5upperPfS_ii:
.text._Z5upperPfS_ii:
[----:B------:R-:W-:Y:S01]  /*0000*/  LDC R1, c[0x0][0x37c] ;  /* 0x0000df00ff017b82 */ /* 0x000fe20000000800 */
[----:B------:R-:W0:Y:S07]  /*0010*/  S2R R3, SR_TID.X ;  /* 0x0000000000037919 */ /* 0x000e2e0000002100 */
[----:B------:R-:W0:Y:S01]  /*0020*/  S2UR UR5, SR_CTAID.X ;  /* 0x00000000000579c3 */ /* 0x000e220000002500 */
[----:B------:R-:W1:Y:S01]  /*0030*/  LDCU UR4, c[0x0][0x394] ;  /* 0x00007280ff0477ac */ /* 0x000e620008000800 */
[----:B------:R-:W-:Y:S01]  /*0040*/  BSSY.RECONVERGENT B0, `(.L_x_10) ;  /* 0x000018e000007945 */ /* 0x000fe20003800200 */
[----:B------:R-:W2:Y:S05]  /*0050*/  LDCU UR9, c[0x0][0x394] ;  /* 0x00007280ff0977ac */ /* 0x000eaa0008000800 */
[----:B------:R-:W0:Y:S01]  /*0060*/  LDC R4, c[0x0][0x360] ;  /* 0x0000d800ff047b82 */ /* 0x000e220000000800 */
[----:B------:R-:W3:Y:S01]  /*0070*/  LDCU UR6, c[0x0][0x370] ;  /* 0x00006e00ff0677ac */ /* 0x000ee20008000800 */
[----:B------:R-:W4:Y:S01]  /*0080*/  LDCU UR8, c[0x0][0x394] ;  /* 0x00007280ff0877ac */ /* 0x000f220008000800 */
[----:B-1----:R-:W-:Y:S01]  /*0090*/  UIMAD UR4, UR4, UR4, URZ ;  /* 0x00000004040472a4 */ /* 0x002fe2000f8e02ff */
[----:B0-----:R-:W-:-:S02]  /*00a0*/  IMAD R20, R4, UR5, R3 ;  /* 0x0000000504147c24 */ /* 0x001fc4000f8e0203 */
[----:B---3--:R-:W-:-:S03]  /*00b0*/  IMAD R4, R4, UR6, RZ ;  /* 0x0000000604047c24 */ /* 0x008fc6000f8e02ff */
[----:B------:R-:W-:-:S13]  /*00c0*/  ISETP.GE.U32.AND P0, PT, R20, UR4, PT ;  /* 0x0000000414007c0c */ /* 0x000fda000bf06070 */
[----:B--2-4-:R-:W-:Y:S05]  /*00d0*/  @P0 BRA `(.L_x_11) ;  /* 0x0000001800100947 */ /* 0x014fea0003800000 */
[----:B------:R-:W-:Y:S01]  /*00e0*/  IADD3 R3, P1, PT, R20, R4, RZ ;  /* 0x0000000414037210 */ /* 0x000fe20007f3e0ff */
[----:B------:R-:W-:Y:S01]  /*00f0*/  BSSY.RECONVERGENT B1, `(.L_x_12) ;  /* 0x0000024000017945 */ /* 0x000fe20003800200 */
[----:B------:R-:W-:Y:S02]  /*0100*/  IMAD.MOV.U32 R11, RZ, RZ, RZ ;  /* 0x000000ffff0b7224 */ /* 0x000fe400078e00ff */
[C---:B------:R-:W-:Y:S01]  /*0110*/  ISETP.GE.U32.AND P0, PT, R3.reuse, UR4, PT ;  /* 0x0000000403007c0c */ /* 0x040fe2000bf06070 */
[----:B------:R-:W-:Y:S01]  /*0120*/  IMAD.X R5, RZ, RZ, RZ, P1 ;  /* 0x000000ffff057224 */ /* 0x000fe200008e06ff */
[----:B------:R-:W-:-:S04]  /*0130*/  ISETP.GT.U32.AND P1, PT, R3, UR4, PT ;  /* 0x0000000403007c0c */ /* 0x000fc8000bf24070 */
[C---:B------:R-:W-:Y:S02]  /*0140*/  ISETP.GE.U32.AND.EX P0, PT, R5.reuse, RZ, PT, P0 ;  /* 0x000000ff0500720c */ /* 0x040fe40003f06100 */
[----:B------:R-:W-:Y:S02]  /*0150*/  ISETP.GT.U32.AND.EX P1, PT, R5, RZ, PT, P1 ;  /* 0x000000ff0500720c */ /* 0x000fe40003f24110 */
[----:B------:R-:W-:Y:S02]  /*0160*/  SEL R21, RZ, 0x1, P0 ;  /* 0x00000001ff157807 */ /* 0x000fe40000000000 */
[----:B------:R-:W-:Y:S02]  /*0170*/  SEL R0, R3, UR4, P1 ;  /* 0x0000000403007c07 */ /* 0x000fe40008800000 */
[----:B------:R-:W-:Y:S02]  /*0180*/  SEL R2, R5, RZ, P1 ;  /* 0x000000ff05027207 */ /* 0x000fe40000800000 */
[----:B------:R-:W-:-:S04]  /*0190*/  IADD3 R3, P0, P1, R0, -R3, -R21 ;  /* 0x8000000300037210 */ /* 0x000fc8000791e815 */
[----:B------:R-:W-:-:S04]  /*01a0*/  IADD3.X R0, PT, PT, R2, -0x1, ~R5, P0, P1 ;  /* 0xffffffff02007810 */ /* 0x000fc800007e2c05 */
[----:B------:R-:W-:-:S13]  /*01b0*/  ISETP.NE.U32.AND P0, PT, R0, RZ, PT ;  /* 0x000000ff0000720c */ /* 0x000fda0003f05070 */
[----:B------:R-:W-:Y:S05]  /*01c0*/  @P0 BRA `(.L_x_13) ;  /* 0x0000000000500947 */ /* 0x000fea0003800000 */
[----:B------:R-:W0:Y:S01]  /*01d0*/  I2F.U32.RP R0, R4 ;  /* 0x0000000400007306 */ /* 0x000e220000209000 */
[----:B------:R-:W-:Y:S01]  /*01e0*/  IMAD.MOV R5, RZ, RZ, -R4 ;  /* 0x000000ffff057224 */ /* 0x000fe200078e0a04 */
[----:B------:R-:W-:Y:S01]  /*01f0*/  ISETP.NE.U32.AND P2, PT, R4, RZ, PT ;  /* 0x000000ff0400720c */ /* 0x000fe20003f45070 */
[----:B------:R-:W-:-:S05]  /*0200*/  IMAD.MOV.U32 R23, RZ, RZ, RZ ;  /* 0x000000ffff177224 */ /* 0x000fca00078e00ff */
        /* <DEDUP_REMOVED lines=8> */
[----:B------:R-:W-:-:S05]  /*0290*/  IMAD R3, R4, R2, R3 ;  /* 0x0000000204037224 */ /* 0x000fca00078e0203 */
[----:B------:R-:W-:-:S13]  /*02a0*/  ISETP.GE.U32.AND P0, PT, R3, R4, PT ;  /* 0x000000040300720c */ /* 0x000fda0003f06070 */
[----:B------:R-:W-:Y:S01]  /*02b0*/  @P0 IADD3 R3, PT, PT, -R4, R3, RZ ;  /* 0x0000000304030210 */ /* 0x000fe20007ffe1ff */
[----:B------:R-:W-:-:S03]  /*02c0*/  @P0 VIADD R22, R22, 0x1 ;  /* 0x0000000116160836 */ /* 0x000fc60000000000 */
[----:B------:R-:W-:-:S13]  /*02d0*/  ISETP.GE.U32.AND P1, PT, R3, R4, PT ;  /* 0x000000040300720c */ /* 0x000fda0003f26070 */
[----:B------:R-:W-:Y:S01]  /*02e0*/  @P1 VIADD R22, R22, 0x1 ;  /* 0x0000000116161836 */ /* 0x000fe20000000000 */
[----:B------:R-:W-:Y:S01]  /*02f0*/  @!P2 LOP3.LUT R22, RZ, R4, RZ, 0x33, !PT ;  /* 0x00000004ff16a212 */ /* 0x000fe200078e33ff */
[----:B------:R-:W-:Y:S06]  /*0300*/  BRA `(.L_x_14) ;  /* 0x0000000000087947 */ /* 0x000fec0003800000 */
.L_x_13:
[----:B------:R-:W-:-:S07]  /*0310*/  MOV R2, 0x330 ;  /* 0x0000033000027802 */ /* 0x000fce0000000f00 */
[----:B------:R-:W-:Y:S05]  /*0320*/  CALL.REL.NOINC `($__internal_2_$__cuda_sm20_div_u64) ;  /* 0x0000001800d47944 */ /* 0x000fea0003c00000 */
.L_x_14:
[----:B------:R-:W-:Y:S05]  /*0330*/  BSYNC.RECONVERGENT B1 ;  /* 0x0000000000017941 */ /* 0x000fea0003800200 */
.L_x_12:
[----:B------:R-:W-:Y:S01]  /*0340*/  IADD3 R21, P1, PT, R22, R21, RZ ;  /* 0x0000001516157210 */ /* 0x000fe20007f3e0ff */
[----:B------:R-:W0:Y:S01]  /*0350*/  LDC.64 R8, c[0x0][0x390] ;  /* 0x0000e400ff087b82 */ /* 0x000e220000000a00 */
[----:B------:R-:W-:Y:S02]  /*0360*/  BSSY.RECONVERGENT B1, `(.L_x_15) ;  /* 0x0000052000017945 */ /* 0x000fe40003800200 */
[----:B------:R-:W-:Y:S01]  /*0370*/  LOP3.LUT R0, R21, 0x3, RZ, 0xc0, !PT ;  /* 0x0000000315007812 */ /* 0x000fe200078ec0ff */
[----:B------:R-:W-:-:S03]  /*0380*/  IMAD.X R22, RZ, RZ, R23, P1 ;  /* 0x000000ffff167224 */ /* 0x000fc600008e0617 */
[----:B------:R-:W-:Y:S01]  /*0390*/  ISETP.NE.U32.AND P0, PT, R0, 0x3, PT ;  /* 0x000000030000780c */ /* 0x000fe20003f05070 */
[----:B------:R-:W1:Y:S03]  /*03a0*/  LDC R2, c[0x0][0x394] ;  /* 0x0000e500ff027b82 */ /* 0x000e660000000800 */
[----:B------:R-:W-:-:S05]  /*03b0*/  ISETP.NE.AND.EX P0, PT, RZ, RZ, PT, P0 ;  /* 0x000000ffff00720c */ /* 0x000fca0003f05300 */
[----:B------:R-:W2:Y:S01]  /*03c0*/  LDC.64 R12, c[0x0][0x358] ;  /* 0x0000d600ff0c7b82 */ /* 0x000ea20000000a00 */
[----:B0-----:R-:W-:Y:S02]  /*03d0*/  SHF.R.S32.HI R9, RZ, 0x1f, R9 ;  /* 0x0000001fff097819 */ /* 0x001fe40000011409 */
[----:B------:R-:W-:-:S05]  /*03e0*/  SHF.R.S32.HI R0, RZ, 0x1f, R8 ;  /* 0x0000001fff007819 */ /* 0x000fca0000011408 */
[----:B------:R-:W-:Y:S05]  /*03f0*/  @!P0 BRA `(.L_x_16) ;  /* 0x0000000400208947 */ /* 0x000fea0003800000 */
[----:B------:R-:W0:Y:S01]  /*0400*/  LDCU.64 UR6, c[0x0][0x388] ;  /* 0x00007100ff0677ac */ /* 0x000e220008000a00 */
[----:B------:R-:W-:Y:S02]  /*0410*/  VIADD R24, R21, 0x1 ;  /* 0x0000000115187836 */ /* 0x000fe40000000000 */
[----:B------:R-:W-:-:S03]  /*0420*/  IMAD.MOV.U32 R23, RZ, RZ, RZ ;  /* 0x000000ffff177224 */ /* 0x000fc600078e00ff */
[----:B------:R-:W-:Y:S02]  /*0430*/  LOP3.LUT R24, R24, 0x3, RZ, 0xc0, !PT ;  /* 0x0000000318187812 */ /* 0x000fe400078ec0ff */
[----:B0-----:R-:W-:-:S04]  /*0440*/  LEA R3, P0, R20, UR6, 0x2 ;  /* 0x0000000614037c11 */ /* 0x001fc8000f8010ff */
[----:B------:R-:W-:-:S09]  /*0450*/  LEA.HI.X R8, R20, UR7, R11, 0x2, P0 ;  /* 0x0000000714087c11 */ /* 0x000fd200080f140b */
.L_x_20:
[----:B------:R-:W-:Y:S01]  /*0460*/  LOP3.LUT R5, R11, R9, RZ, 0xfc, !PT ;  /* 0x000000090b057212 */ /* 0x000fe200078efcff */
[----:B------:R-:W-:Y:S01]  /*0470*/  BSSY.RECONVERGENT B2, `(.L_x_17) ;  /* 0x000002a000027945 */ /* 0x000fe20003800200 */
[----:B------:R-:W-:Y:S01]  /*0480*/  IADD3 R24, P0, PT, R24, -0x1, RZ ;  /* 0xffffffff18187810 */ /* 0x000fe20007f1e0ff */
[----:B0-----:R-:W-:Y:S01]  /*0490*/  IMAD.MOV.U32 R17, RZ, RZ, R8 ;  /* 0x000000ffff117224 */ /* 0x001fe200078e0008 */
[----:B------:R-:W-:Y:S02]  /*04a0*/  ISETP.NE.U32.AND P1, PT, R5, RZ, PT ;  /* 0x000000ff0500720c */ /* 0x000fe40003f25070 */
[----:B------:R-:W-:Y:S02]  /*04b0*/  IADD3.X R23, PT, PT, R23, -0x1, RZ, P0, !PT ;  /* 0xffffffff17177810 */ /* 0x000fe400007fe4ff */
[----:B------:R-:W-:Y:S02]  /*04c0*/  ISETP.NE.U32.AND P0, PT, R24, RZ, PT ;  /* 0x000000ff1800720c */ /* 0x000fe40003f05070 */
[----:B------:R-:W-:-:S02]  /*04d0*/  MOV R16, R3 ;  /* 0x0000000300107202 */ /* 0x000fc40000000f00 */
[----:B------:R-:W-:-:S05]  /*04e0*/  ISETP.NE.AND.EX P0, PT, R23, RZ, PT, P0 ;  /* 0x000000ff1700720c */ /* 0x000fca0003f05300 */
[----:B------:R-:W-:Y:S08]  /*04f0*/  @P1 BRA `(.L_x_18) ;  /* 0x00000000005c1947 */ /* 0x000ff00003800000 */
[----:B------:R-:W0:Y:S01]  /*0500*/  I2F.U32.RP R3, UR8 ;  /* 0x0000000800037d06 */ /* 0x000e220008209000 */
[----:B------:R-:W-:Y:S01]  /*0510*/  ISETP.NE.U32.AND P3, PT, RZ, UR8, PT ;  /* 0x00000008ff007c0c */ /* 0x000fe2000bf65070 */
[----:B------:R-:W-:Y:S02]  /*0520*/  IMAD.MOV.U32 R15, RZ, RZ, RZ ;  /* 0x000000ffff0f7224 */ /* 0x000fe400078e00ff */
[----:B------:R-:W-:-:S04]  /*0530*/  IMAD.MOV.U32 R19, RZ, RZ, RZ ;  /* 0x000000ffff137224 */ /* 0x000fc800078e00ff */
[----:B0-----:R-:W0:Y:S02]  /*0540*/  MUFU.RCP R3, R3 ;  /* 0x0000000300037308 */ /* 0x001e240000001000 */
[----:B0-----:R-:W-:-:S06]  /*0550*/  VIADD R6, R3, 0xffffffe ;  /* 0x0ffffffe03067836 */ /* 0x001fcc0000000000 */
[----:B------:R0:W3:Y:S02]  /*0560*/  F2I.FTZ.U32.TRUNC.NTZ R7, R6 ;  /* 0x0000000600077305 */ /* 0x0000e4000021f000 */
[----:B0-----:R-:W-:Y:S02]  /*0570*/  IMAD.MOV.U32 R6, RZ, RZ, RZ ;  /* 0x000000ffff067224 */ /* 0x001fe400078e00ff */
[----:B---3--:R-:W-:-:S04]  /*0580*/  IMAD.MOV R5, RZ, RZ, -R7 ;  /* 0x000000ffff057224 */ /* 0x008fc800078e0a07 */
[----:B------:R-:W-:-:S04]  /*0590*/  IMAD R5, R5, UR8, RZ ;  /* 0x0000000805057c24 */ /* 0x000fc8000f8e02ff */
[----:B------:R-:W-:-:S06]  /*05a0*/  IMAD.HI.U32 R7, R7, R5, R6 ;  /* 0x0000000507077227 */ /* 0x000fcc00078e0006 */
[----:B------:R-:W-:-:S04]  /*05b0*/  IMAD.HI.U32 R18, R7, R20, RZ ;  /* 0x0000001407127227 */ /* 0x000fc800078e00ff */
[----:B------:R-:W-:-:S04]  /*05c0*/  IMAD.MOV R5, RZ, RZ, -R18 ;  /* 0x000000ffff057224 */ /* 0x000fc800078e0a12 */
[----:B------:R-:W-:-:S05]  /*05d0*/  IMAD R5, R5, UR8, R20 ;  /* 0x0000000805057c24 */ /* 0x000fca000f8e0214 */
[----:B------:R-:W-:-:S13]  /*05e0*/  ISETP.GE.U32.AND P1, PT, R5, UR8, PT ;  /* 0x0000000805007c0c */ /* 0x000fda000bf26070 */
[----:B------:R-:W-:Y:S01]  /*05f0*/  @P1 VIADD R5, R5, -UR8 ;  /* 0x8000000805051c36 */ /* 0x000fe20008000000 */
[----:B------:R-:W-:-:S04]  /*0600*/  @P1 IADD3 R18, PT, PT, R18, 0x1, RZ ;  /* 0x0000000112121810 */ /* 0x000fc80007ffe0ff */
[----:B------:R-:W-:-:S13]  /*0610*/  ISETP.GE.U32.AND P2, PT, R5, UR8, PT ;  /* 0x0000000805007c0c */ /* 0x000fda000bf46070 */
[----:B------:R-:W-:Y:S01]  /*0620*/  @P2 VIADD R18, R18, 0x1 ;  /* 0x0000000112122836 */ /* 0x000fe20000000000 */
[----:B------:R-:W-:-:S05]  /*0630*/  @!P3 LOP3.LUT R18, RZ, UR8, RZ, 0x33, !PT ;  /* 0x00000008ff12bc12 */ /* 0x000fca000f8e33ff */
[----:B------:R-:W-:-:S04]  /*0640*/  IMAD.MOV R3, RZ, RZ, -R18 ;  /* 0x000000ffff037224 */ /* 0x000fc800078e0a12 */
[----:B------:R-:W-:Y:S01]  /*0650*/  IMAD R14, R3, UR8, R20 ;  /* 0x00000008030e7c24 */ /* 0x000fe2000f8e0214 */
[----:B------:R-:W-:Y:S06]  /*0660*/  BRA `(.L_x_19) ;  /* 0x0000000000287947 */ /* 0x000fec0003800000 */
.L_x_18:
[----:B------:R-:W-:-:S07]  /*0670*/  MOV R6, 0x690 ;  /* 0x0000069000067802 */ /* 0x000fce0000000f00 */
[----:B-12---:R-:W-:Y:S05]  /*0680*/  CALL.REL.NOINC `($__internal_1_$__cuda_sm20_div_s64) ;  /* 0x0000001000b07944 */ /* 0x006fea0003c00000 */
[----:B------:R-:W-:Y:S01]  /*0690*/  IADD3 R15, P1, PT, RZ, -R18, RZ ;  /* 0x80000012ff0f7210 */ /* 0x000fe20007f3e0ff */
[----:B------:R-:W-:-:S04]  /*06a0*/  IMAD.MOV.U32 R10, RZ, RZ, R20 ;  /* 0x000000ffff0a7224 */ /* 0x000fc800078e0014 */
[----:B------:R-:W-:Y:S02]  /*06b0*/  IMAD.X R8, RZ, RZ, ~R19, P1 ;  /* 0x000000ffff087224 */ /* 0x000fe400008e0e13 */
[----:B------:R-:W-:-:S04]  /*06c0*/  IMAD.WIDE.U32 R6, R15, UR8, R10 ;  /* 0x000000080f067c25 */ /* 0x000fc8000f8e000a */
[----:B------:R-:W-:Y:S01]  /*06d0*/  IMAD R8, R8, UR8, RZ ;  /* 0x0000000808087c24 */ /* 0x000fe2000f8e02ff */
[----:B------:R-:W-:-:S03]  /*06e0*/  MOV R14, R6 ;  /* 0x00000006000e7202 */ /* 0x000fc60000000f00 */
[----:B------:R-:W-:-:S04]  /*06f0*/  IMAD R15, R9, R15, R8 ;  /* 0x0000000f090f7224 */ /* 0x000fc800078e0208 */
[----:B------:R-:W-:-:S07]  /*0700*/  IMAD.IADD R15, R7, 0x1, R15 ;  /* 0x00000001070f7824 */ /* 0x000fce00078e020f */
.L_x_19:
[----:B------:R-:W-:Y:S05]  /*0710*/  BSYNC.RECONVERGENT B2 ;  /* 0x0000000000027941 */ /* 0x000fea0003800200 */
.L_x_17:
[----:B------:R-:W-:-:S04]  /*0720*/  ISETP.GE.U32.AND P1, PT, R18, R14, PT ;  /* 0x0000000e1200720c */ /* 0x000fc80003f26070 */
[----:B------:R-:W-:-:S13]  /*0730*/  ISETP.GE.AND.EX P1, PT, R19, R15, PT, P1 ;  /* 0x0000000f1300720c */ /* 0x000fda0003f26310 */
[----:B------:R-:W0:Y:S01]  /*0740*/  @P1 LDC R5, c[0x0][0x390] ;  /* 0x0000e400ff051b82 */ /* 0x000e220000000800 */
[----:B--2---:R-:W-:Y:S02]  /*0750*/  @P1 R2UR UR6, R12 ;  /* 0x000000000c0612ca */ /* 0x004fe400000e0000 */
[----:B------:R-:W-:-:S05]  /*0760*/  @P1 R2UR UR7, R13 ;  /* 0x000000000d0712ca */ /* 0x000fca00000e0000 */
[----:B------:R-:W2:Y:S01]  /*0770*/  @P1 LDC.64 R6, c[0x0][0x380] ;  /* 0x0000e000ff061b82 */ /* 0x000ea20000000a00 */
[-C--:B0-----:R-:W-:Y:S02]  /*0780*/  @P1 IMAD R3, R19, R5.reuse, RZ ;  /* 0x0000000513031224 */ /* 0x081fe400078e02ff */
[----:B------:R-:W-:-:S04]  /*0790*/  @P1 IMAD.WIDE.U32 R14, R18, R5, R14 ;  /* 0x00000005120e1225 */ /* 0x000fc800078e000e */
[----:B------:R-:W-:Y:S01]  /*07a0*/  @P1 IMAD R3, R0, R18, R3 ;  /* 0x0000001200031224 */ /* 0x000fe200078e0203 */
[----:B--2---:R-:W-:-:S03]  /*07b0*/  @P1 LEA R6, P2, R14, R6, 0x2 ;  /* 0x000000060e061211 */ /* 0x004fc600078410ff */
[----:B------:R-:W-:-:S05]  /*07c0*/  @P1 IMAD.IADD R3, R15, 0x1, R3 ;  /* 0x000000010f031824 */ /* 0x000fca00078e0203 */
[----:B------:R-:W-:-:S06]  /*07d0*/  @P1 LEA.HI.X R7, R14, R7, R3, 0x2, P2 ;  /* 0x000000070e071211 */ /* 0x000fcc00010f1403 */
[----:B------:R-:W2:Y:S01]  /*07e0*/  @P1 LDG.E R7, desc[UR6][R6.64] ;  /* 0x0000000606071981 */ /* 0x000ea2000c1e1900 */
[----:B------:R-:W-:Y:S02]  /*07f0*/  @!P1 R2UR UR10, R12 ;  /* 0x000000000c0a92ca */ /* 0x000fe400000e0000 */
[----:B------:R-:W-:Y:S02]  /*0800*/  @!P1 R2UR UR11, R13 ;  /* 0x000000000d0b92ca */ /* 0x000fe400000e0000 */
[----:B------:R-:W-:-:S04]  /*0810*/  LEA R3, P2, R4, R16, 0x2 ;  /* 0x0000001004037211 */ /* 0x000fc800078410ff */
[C---:B------:R-:W-:Y:S01]  /*0820*/  LEA.HI.X R8, R4.reuse, R17, RZ, 0x2, P2 ;  /* 0x0000001104087211 */ /* 0x040fe200010f14ff */
[----:B--2---:R0:W-:Y:S06]  /*0830*/  @P1 STG.E desc[UR6][R16.64], R7 ;  /* 0x0000000710001986 */ /* 0x0041ec000c101906 */
[----:B------:R0:W-:Y:S01]  /*0840*/  @!P1 STG.E desc[UR10][R16.64], RZ ;  /* 0x000000ff10009986 */ /* 0x0001e2000c10190a */
[----:B------:R-:W-:-:S05]  /*0850*/  IADD3 R20, P1, PT, R4, R20, RZ ;  /* 0x0000001404147210 */ /* 0x000fca0007f3e0ff */
[----:B------:R-:W-:Y:S01]  /*0860*/  IMAD.X R11, RZ, RZ, R11, P1 ;  /* 0x000000ffff0b7224 */ /* 0x000fe200008e060b */
[----:B------:R-:W-:Y:S07]  /*0870*/  @P0 BRA `(.L_x_20) ;  /* 0xfffffff800f80947 */ /* 0x000fee000383ffff */
.L_x_16:
[----:B------:R-:W-:Y:S05]  /*0880*/  BSYNC.RECONVERGENT B1 ;  /* 0x0000000000017941 */ /* 0x000fea0003800200 */
.L_x_15:
[----:B------:R-:W-:-:S04]  /*0890*/  ISETP.GE.U32.AND P0, PT, R21, 0x3, PT ;  /* 0x000000031500780c */ /* 0x000fc80003f06070 */
[----:B------:R-:W-:-:S13]  /*08a0*/  ISETP.GE.U32.AND.EX P0, PT, R22, RZ, PT, P0 ;  /* 0x000000ff1600720c */ /* 0x000fda0003f06100 */
[----:B------:R-:W-:Y:S05]  /*08b0*/  @!P0 BRA `(.L_x_11) ;  /* 0x0000001000188947 */ /* 0x000fea0003800000 */
.L_x_33:
[----:B------:R-:W-:Y:S01]  /*08c0*/  LOP3.LUT R3, R11, R9, RZ, 0xfc, !PT ;  /* 0x000000090b037212 */ /* 0x000fe200078efcff */
[----:B------:R-:W-:Y:S03]  /*08d0*/  BSSY.RECONVERGENT B1, `(.L_x_21) ;  /* 0x0000026000017945 */ /* 0x000fe60003800200 */
[----:B------:R-:W-:-:S13]  /*08e0*/  ISETP.NE.U32.AND P0, PT, R3, RZ, PT ;  /* 0x000000ff0300720c */ /* 0x000fda0003f05070 */
[----:B------:R-:W-:Y:S05]  /*08f0*/  @P0 BRA `(.L_x_22) ;  /* 0x0000000000600947 */ /* 0x000fea0003800000 */
[----:B------:R-:W-:Y:S01]  /*0900*/  IMAD.U32 R3, RZ, RZ, UR9 ;  /* 0x00000009ff037e24 */ /* 0x000fe2000f8e00ff */
[----:B------:R-:W-:-:S03]  /*0910*/  MOV R19, RZ ;  /* 0x000000ff00137202 */ /* 0x000fc60000000f00 */
[----:B------:R-:W3:Y:S01]  /*0920*/  I2F.U32.RP R5, R3 ;  /* 0x0000000300057306 */ /* 0x000ee20000209000 */
[----:B------:R-:W-:-:S07]  /*0930*/  ISETP.NE.U32.AND P2, PT, R3, RZ, PT ;  /* 0x000000ff0300720c */ /* 0x000fce0003f45070 */
[----:B---3--:R-:W0:Y:S02]  /*0940*/  MUFU.RCP R5, R5 ;  /* 0x0000000500057308 */ /* 0x008e240000001000 */
[----:B0-----:R-:W-:-:S06]  /*0950*/  VIADD R7, R5, 0xffffffe ;  /* 0x0ffffffe05077836 */ /* 0x001fcc0000000000 */
[----:B------:R-:W0:Y:S02]  /*0960*/  F2I.FTZ.U32.TRUNC.NTZ R7, R7 ;  /* 0x0000000700077305 */ /* 0x000e24000021f000 */
[----:B0-----:R-:W-:-:S04]  /*0970*/  IMAD R6, R7, R3, RZ ;  /* 0x0000000307067224 */ /* 0x001fc800078e02ff */
[----:B------:R-:W-:Y:S02]  /*0980*/  IMAD.MOV R15, RZ, RZ, -R6 ;  /* 0x000000ffff0f7224 */ /* 0x000fe400078e0a06 */
[----:B------:R-:W-:-:S05]  /*0990*/  HFMA2 R6, -RZ, RZ, 0, 0 ;  /* 0x00000000ff067431 */ /* 0x000fca00000001ff */
[----:B------:R-:W-:-:S06]  /*09a0*/  IMAD.HI.U32 R15, R7, R15, R6 ;  /* 0x0000000f070f7227 */ /* 0x000fcc00078e0006 */
[----:B------:R-:W-:-:S04]  /*09b0*/  IMAD.HI.U32 R18, R15, R20, RZ ;  /* 0x000000140f127227 */ /* 0x000fc800078e00ff */
[----:B------:R-:W-:Y:S02]  /*09c0*/  IMAD.MOV R6, RZ, RZ, -R18 ;  /* 0x000000ffff067224 */ /* 0x000fe400078e0a12 */
[----:B------:R-:W-:Y:S02]  /*09d0*/  IMAD.MOV.U32 R15, RZ, RZ, RZ ;  /* 0x000000ffff0f7224 */ /* 0x000fe400078e00ff */
[----:B------:R-:W-:-:S05]  /*09e0*/  IMAD R6, R3, R6, R20 ;  /* 0x0000000603067224 */ /* 0x000fca00078e0214 */
[----:B------:R-:W-:-:S13]  /*09f0*/  ISETP.GE.U32.AND P0, PT, R6, R3, PT ;  /* 0x000000030600720c */ /* 0x000fda0003f06070 */
[----:B------:R-:W-:Y:S02]  /*0a00*/  @P0 IMAD.IADD R6, R6, 0x1, -R3 ;  /* 0x0000000106060824 */ /* 0x000fe400078e0a03 */
[----:B------:R-:W-:-:S03]  /*0a10*/  @P0 VIADD R18, R18, 0x1 ;  /* 0x0000000112120836 */ /* 0x000fc60000000000 */
[----:B------:R-:W-:-:S13]  /*0a20*/  ISETP.GE.U32.AND P1, PT, R6, R3, PT ;  /* 0x000000030600720c */ /* 0x000fda0003f26070 */
[----:B------:R-:W-:Y:S01]  /*0a30*/  @P1 VIADD R18, R18, 0x1 ;  /* 0x0000000112121836 */ /* 0x000fe20000000000 */
[----:B------:R-:W-:-:S05]  /*0a40*/  @!P2 LOP3.LUT R18, RZ, R3, RZ, 0x33, !PT ;  /* 0x00000003ff12a212 */ /* 0x000fca00078e33ff */
[----:B------:R-:W-:-:S04]  /*0a50*/  IMAD.MOV R14, RZ, RZ, -R18 ;  /* 0x000000ffff0e7224 */ /* 0x000fc800078e0a12 */
[----:B------:R-:W-:Y:S01]  /*0a60*/  IMAD R14, R3, R14, R20 ;  /* 0x0000000e030e7224 */ /* 0x000fe200078e0214 */
[----:B------:R-:W-:Y:S06]  /*0a70*/  BRA `(.L_x_23) ;  /* 0x00000000002c7947 */ /* 0x000fec0003800000 */
.L_x_22:
[----:B------:R-:W-:-:S07]  /*0a80*/  MOV R6, 0xaa0 ;  /* 0x00000aa000067802 */ /* 0x000fce0000000f00 */
[----:B012---:R-:W-:Y:S05]  /*0a90*/  CALL.REL.NOINC `($__internal_1_$__cuda_sm20_div_s64) ;  /* 0x0000000c00ac7944 */ /* 0x007fea0003c00000 */
[----:B------:R-:W-:Y:S01]  /*0aa0*/  IADD3 R8, P0, PT, RZ, -R18, RZ ;  /* 0x80000012ff087210 */ /* 0x000fe20007f1e0ff */
[----:B------:R-:W-:Y:S02]  /*0ab0*/  IMAD.U32 R3, RZ, RZ, UR9 ;  /* 0x00000009ff037e24 */ /* 0x000fe4000f8e00ff */
[----:B------:R-:W-:Y:S02]  /*0ac0*/  IMAD.MOV.U32 R10, RZ, RZ, R20 ;  /* 0x000000ffff0a7224 */ /* 0x000fe400078e0014 */
[----:B------:R-:W-:-:S04]  /*0ad0*/  IMAD.X R6, RZ, RZ, ~R19, P0 ;  /* 0x000000ffff067224 */ /* 0x000fc800000e0e13 */
[-C--:B------:R-:W-:Y:S02]  /*0ae0*/  IMAD R5, R6, R3.reuse, RZ ;  /* 0x0000000306057224 */ /* 0x080fe400078e02ff */
[----:B------:R-:W-:-:S04]  /*0af0*/  IMAD.WIDE.U32 R6, R8, R3, R10 ;  /* 0x0000000308067225 */ /* 0x000fc800078e000a */
[----:B------:R-:W-:Y:S02]  /*0b00*/  IMAD R5, R9, R8, R5 ;  /* 0x0000000809057224 */ /* 0x000fe400078e0205 */
[----:B------:R-:W-:Y:S02]  /*0b10*/  IMAD.MOV.U32 R14, RZ, RZ, R6 ;  /* 0x000000ffff0e7224 */ /* 0x000fe400078e0006 */
[----:B------:R-:W-:-:S07]  /*0b20*/  IMAD.IADD R15, R5, 0x1, R7 ;  /* 0x00000001050f7824 */ /* 0x000fce00078e0207 */
.L_x_23:
[----:B------:R-:W-:Y:S05]  /*0b30*/  BSYNC.RECONVERGENT B1 ;  /* 0x0000000000017941 */ /* 0x000fea0003800200 */
.L_x_21:
[----:B------:R-:W-:Y:S01]  /*0b40*/  ISETP.GE.U32.AND P0, PT, R18, R14, PT ;  /* 0x0000000e1200720c */ /* 0x000fe20003f06070 */
[----:B------:R-:W0:Y:S03]  /*0b50*/  LDC.64 R6, c[0x0][0x380] ;  /* 0x0000e000ff067b82 */ /* 0x000e260000000a00 */
[----:B------:R-:W-:-:S13]  /*0b60*/  ISETP.GE.AND.EX P0, PT, R19, R15, PT, P0 ;  /* 0x0000000f1300720c */ /* 0x000fda0003f06300 */
[----:B------:R-:W3:Y:S01]  /*0b70*/  @P0 LDC R17, c[0x0][0x390] ;  /* 0x0000e400ff110b82 */ /* 0x000ee20000000800 */
[----:B--2---:R-:W-:Y:S02]  /*0b80*/  @P0 R2UR UR6, R12 ;  /* 0x000000000c0602ca */ /* 0x004fe400000e0000 */
[----:B------:R-:W-:Y:S01]  /*0b90*/  @P0 R2UR UR7, R13 ;  /* 0x000000000d0702ca */ /* 0x000fe200000e0000 */
[-C--:B---3--:R-:W-:Y:S02]  /*0ba0*/  @P0 IMAD R5, R19, R17.reuse, RZ ;  /* 0x0000001113050224 */ /* 0x088fe400078e02ff */
[----:B------:R-:W-:-:S04]  /*0bb0*/  @P0 IMAD.WIDE.U32 R14, R18, R17, R14 ;  /* 0x00000011120e0225 */ /* 0x000fc800078e000e */
[----:B------:R-:W-:Y:S01]  /*0bc0*/  @P0 IMAD R5, R0, R18, R5 ;  /* 0x0000001200050224 */ /* 0x000fe200078e0205 */
[----:B0-----:R-:W-:Y:S01]  /*0bd0*/  @P0 LEA R6, P1, R14, R6, 0x2 ;  /* 0x000000060e060211 */ /* 0x001fe200078210ff */
[----:B------:R-:W0:Y:S02]  /*0be0*/  @!P0 LDC.64 R18, c[0x0][0x388] ;  /* 0x0000e200ff128b82 */ /* 0x000e240000000a00 */
[----:B------:R-:W-:-:S05]  /*0bf0*/  @P0 IMAD.IADD R5, R15, 0x1, R5 ;  /* 0x000000010f050824 */ /* 0x000fca00078e0205 */
[----:B------:R-:W-:Y:S02]  /*0c00*/  @P0 LEA.HI.X R7, R14, R7, R5, 0x2, P1 ;  /* 0x000000070e070211 */ /* 0x000fe400008f1405 */
[----:B------:R-:W2:Y:S04]  /*0c10*/  LDC.64 R14, c[0x0][0x388] ;  /* 0x0000e200ff0e7b82 */ /* 0x000ea80000000a00 */
[----:B------:R-:W3:Y:S01]  /*0c20*/  @P0 LDG.E R7, desc[UR6][R6.64] ;  /* 0x0000000606070981 */ /* 0x000ee2000c1e1900 */
[----:B------:R-:W-:Y:S01]  /*0c30*/  @!P0 R2UR UR10, R12 ;  /* 0x000000000c0a82ca */ /* 0x000fe200000e0000 */
[----:B------:R-:W-:Y:S01]  /*0c40*/  BSSY.RECONVERGENT B1, `(.L_x_24) ;  /* 0x0000030000017945 */ /* 0x000fe20003800200 */
[----:B------:R-:W-:Y:S02]  /*0c50*/  @!P0 R2UR UR11, R13 ;  /* 0x000000000d0b82ca */ /* 0x000fe400000e0000 */
[----:B0-----:R-:W-:-:S04]  /*0c60*/  @!P0 LEA R18, P2, R20, R18, 0x2 ;  /* 0x0000001214128211 */ /* 0x001fc800078410ff */
[C---:B------:R-:W-:Y:S02]  /*0c70*/  @!P0 LEA.HI.X R19, R20.reuse, R19, R11, 0x2, P2 ;  /* 0x0000001314138211 */ /* 0x040fe400010f140b */
[----:B--2---:R-:W-:-:S04]  /*0c80*/  @P0 LEA R14, P1, R20, R14, 0x2 ;  /* 0x0000000e140e0211 */ /* 0x004fc800078210ff */
[----:B------:R-:W-:Y:S02]  /*0c90*/  @P0 LEA.HI.X R15, R20, R15, R11, 0x2, P1 ;  /* 0x0000000f140f0211 */ /* 0x000fe400008f140b */
[----:B------:R-:W-:-:S04]  /*0ca0*/  IADD3 R16, P1, PT, R4, R20, RZ ;  /* 0x0000001404107210 */ /* 0x000fc80007f3e0ff */
[----:B------:R-:W-:-:S04]  /*0cb0*/  IADD3.X R17, PT, PT, RZ, R11, RZ, P1, !PT ;  /* 0x0000000bff117210 */ /* 0x000fc80000ffe4ff */
[----:B------:R-:W-:Y:S01]  /*0cc0*/  LOP3.LUT R5, R17, R9, RZ, 0xfc, !PT ;  /* 0x0000000911057212 */ /* 0x000fe200078efcff */
[----:B---3--:R0:W-:Y:S04]  /*0cd0*/  @P0 STG.E desc[UR6][R14.64], R7 ;  /* 0x000000070e000986 */ /* 0x0081e8000c101906 */
[----:B------:R0:W-:Y:S01]  /*0ce0*/  @!P0 STG.E desc[UR10][R18.64], RZ ;  /* 0x000000ff12008986 */ /* 0x0001e2000c10190a */
[----:B------:R-:W-:-:S13]  /*0cf0*/  ISETP.NE.U32.AND P0, PT, R5, RZ, PT ;  /* 0x000000ff0500720c */ /* 0x000fda0003f05070 */
[----:B0-----:R-:W-:Y:S05]  /*0d00*/  @P0 BRA `(.L_x_25) ;  /* 0x00000000005c0947 */ /* 0x001fea0003800000 */
[----:B------:R-:W0:Y:S01]  /*0d10*/  I2F.U32.RP R5, R3 ;  /* 0x0000000300057306 */ /* 0x000e220000209000 */
[----:B------:R-:W-:Y:S01]  /*0d20*/  ISETP.NE.U32.AND P2, PT, R3, RZ, PT ;  /* 0x000000ff0300720c */ /* 0x000fe20003f45070 */
[----:B------:R-:W-:-:S06]  /*0d30*/  IMAD.MOV.U32 R19, RZ, RZ, RZ ;  /* 0x000000ffff137224 */ /* 0x000fcc00078e00ff */
[----:B0-----:R-:W0:Y:S02]  /*0d40*/  MUFU.RCP R5, R5 ;  /* 0x0000000500057308 */ /* 0x001e240000001000 */
[----:B0-----:R-:W-:-:S06]  /*0d50*/  VIADD R7, R5, 0xffffffe ;  /* 0x0ffffffe05077836 */ /* 0x001fcc0000000000 */
[----:B------:R-:W0:Y:S02]  /*0d60*/  F2I.FTZ.U32.TRUNC.NTZ R7, R7 ;  /* 0x0000000700077305 */ /* 0x000e24000021f000 */
[----:B0-----:R-:W-:-:S04]  /*0d70*/  IMAD.MOV R6, RZ, RZ, -R7 ;  /* 0x000000ffff067224 */ /* 0x001fc800078e0a07 */
[----:B------:R-:W-:Y:S02]  /*0d80*/  IMAD R11, R6, R3, RZ ;  /* 0x00000003060b7224 */ /* 0x000fe400078e02ff */
[----:B------:R-:W-:-:S04]  /*0d90*/  IMAD.MOV.U32 R6, RZ, RZ, RZ ;  /* 0x000000ffff067224 */ /* 0x000fc800078e00ff */
        /* <DEDUP_REMOVED lines=9> */
[----:B------:R-:W-:Y:S02]  /*0e30*/  @P1 IADD3 R18, PT, PT, R18, 0x1, RZ ;  /* 0x0000000112121810 */ /* 0x000fe40007ffe0ff */
[----:B------:R-:W-:-:S05]  /*0e40*/  @!P2 LOP3.LUT R18, RZ, R3, RZ, 0x33, !PT ;  /* 0x00000003ff12a212 */ /* 0x000fca00078e33ff */
[----:B------:R-:W-:-:S04]  /*0e50*/  IMAD.MOV R10, RZ, RZ, -R18 ;  /* 0x000000ffff0a7224 */ /* 0x000fc800078e0a12 */
[----:B------:R-:W-:Y:S01]  /*0e60*/  IMAD R10, R3, R10, R16 ;  /* 0x0000000a030a7224 */ /* 0x000fe200078e0210 */
[----:B------:R-:W-:Y:S06]  /*0e70*/  BRA `(.L_x_26) ;  /* 0x0000000000307947 */ /* 0x000fec0003800000 */
.L_x_25:
[----:B------:R-:W-:Y:S01]  /*0e80*/  IMAD.MOV.U32 R20, RZ, RZ, R16 ;  /* 0x000000ffff147224 */ /* 0x000fe200078e0010 */
[----:B------:R-:W-:Y:S01]  /*0e90*/  MOV R6, 0xec0 ;  /* 0x00000ec000067802 */ /* 0x000fe20000000f00 */
[----:B------:R-:W-:-:S07]  /*0ea0*/  IMAD.MOV.U32 R11, RZ, RZ, R17 ;  /* 0x000000ffff0b7224 */ /* 0x000fce00078e0011 */
[----:B-1----:R-:W-:Y:S05]  /*0eb0*/  CALL.REL.NOINC `($__internal_1_$__cuda_sm20_div_s64) ;  /* 0x0000000800a47944 */ /* 0x002fea0003c00000 */
[----:B------:R-:W-:Y:S01]  /*0ec0*/  IADD3 R8, P0, PT, RZ, -R18, RZ ;  /* 0x80000012ff087210 */ /* 0x000fe20007f1e0ff */
[----:B------:R-:W-:-:S03]  /*0ed0*/  IMAD.U32 R3, RZ, RZ, UR9 ;  /* 0x00000009ff037e24 */ /* 0x000fc6000f8e00ff */
[----:B------:R-:W-:-:S05]  /*0ee0*/  IADD3.X R6, PT, PT, RZ, ~R19, RZ, P0, !PT ;  /* 0x80000013ff067210 */ /* 0x000fca00007fe4ff */
[-C--:B------:R-:W-:Y:S02]  /*0ef0*/  IMAD R5, R6, R3.reuse, RZ ;  /* 0x0000000306057224 */ /* 0x080fe400078e02ff */
[----:B------:R-:W-:-:S04]  /*0f00*/  IMAD.WIDE.U32 R6, R8, R3, R16 ;  /* 0x0000000308067225 */ /* 0x000fc800078e0010 */
[----:B------:R-:W-:Y:S02]  /*0f10*/  IMAD R5, R9, R8, R5 ;  /* 0x0000000809057224 */ /* 0x000fe400078e0205 */
[----:B------:R-:W-:Y:S02]  /*0f20*/  IMAD.MOV.U32 R10, RZ, RZ, R6 ;  /* 0x000000ffff0a7224 */ /* 0x000fe400078e0006 */
[----:B------:R-:W-:-:S07]  /*0f30*/  IMAD.IADD R11, R5, 0x1, R7 ;  /* 0x00000001050b7824 */ /* 0x000fce00078e0207 */
.L_x_26:
[----:B------:R-:W-:Y:S05]  /*0f40*/  BSYNC.RECONVERGENT B1 ;  /* 0x0000000000017941 */ /* 0x000fea0003800200 */
.L_x_24:
[----:B------:R-:W-:Y:S01]  /*0f50*/  ISETP.GE.U32.AND P0, PT, R18, R10, PT ;  /* 0x0000000a1200720c */ /* 0x000fe20003f06070 */
[----:B------:R-:W0:Y:S03]  /*0f60*/  LDC.64 R6, c[0x0][0x380] ;  /* 0x0000e000ff067b82 */ /* 0x000e260000000a00 */
[----:B------:R-:W-:-:S13]  /*0f70*/  ISETP.GE.AND.EX P0, PT, R19, R11, PT, P0 ;  /* 0x0000000b1300720c */ /* 0x000fda0003f06300 */
[----:B------:R-:W2:Y:S01]  /*0f80*/  @P0 LDC R15, c[0x0][0x390] ;  /* 0x0000e400ff0f0b82 */ /* 0x000ea20000000800 */
[----:B------:R-:W-:Y:S02]  /*0f90*/  @P0 R2UR UR6, R12 ;  /* 0x000000000c0602ca */ /* 0x000fe400000e0000 */
[----:B------:R-:W-:Y:S01]  /*0fa0*/  @P0 R2UR UR7, R13 ;  /* 0x000000000d0702ca */ /* 0x000fe200000e0000 */
[-C--:B--2---:R-:W-:Y:S02]  /*0fb0*/  @P0 IMAD R5, R19, R15.reuse, RZ ;  /* 0x0000000f13050224 */ /* 0x084fe400078e02ff */
[----:B------:R-:W-:Y:S02]  /*0fc0*/  @P0 IMAD.WIDE.U32 R10, R18, R15, R10 ;  /* 0x0000000f120a0225 */ /* 0x000fe400078e000a */
[----:B------:R-:W2:Y:S02]  /*0fd0*/  @!P0 LDC.64 R14, c[0x0][0x388] ;  /* 0x0000e200ff0e8b82 */ /* 0x000ea40000000a00 */
[----:B------:R-:W-:Y:S01]  /*0fe0*/  @P0 IMAD R5, R0, R18, R5 ;  /* 0x0000001200050224 */ /* 0x000fe200078e0205 */
[----:B0-----:R-:W-:-:S03]  /*0ff0*/  @P0 LEA R6, P1, R10, R6, 0x2 ;  /* 0x000000060a060211 */ /* 0x001fc600078210ff */
[----:B------:R-:W-:-:S05]  /*1000*/  @P0 IMAD.IADD R5, R11, 0x1, R5 ;  /* 0x000000010b050824 */ /* 0x000fca00078e0205 */
[----:B------:R-:W-:Y:S02]  /*1010*/  @P0 LEA.HI.X R7, R10, R7, R5, 0x2, P1 ;  /* 0x000000070a070211 */ /* 0x000fe400008f1405 */
[----:B------:R-:W0:Y:S04]  /*1020*/  LDC.64 R10, c[0x0][0x388] ;  /* 0x0000e200ff0a7b82 */ /* 0x000e280000000a00 */
[----:B------:R-:W3:Y:S01]  /*1030*/  @P0 LDG.E R7, desc[UR6][R6.64] ;  /* 0x0000000606070981 */ /* 0x000ee2000c1e1900 */
[----:B------:R-:W-:Y:S01]  /*1040*/  @!P0 R2UR UR10, R12 ;  /* 0x000000000c0a82ca */ /* 0x000fe200000e0000 */
[----:B------:R-:W-:Y:S01]  /*1050*/  BSSY.RECONVERGENT B1, `(.L_x_27) ;  /* 0x0000030000017945 */ /* 0x000fe20003800200 */
[----:B------:R-:W-:Y:S02]  /*1060*/  @!P0 R2UR UR11, R13 ;  /* 0x000000000d0b82ca */ /* 0x000fe400000e0000 */
[----:B--2---:R-:W-:-:S04]  /*1070*/  @!P0 LEA R14, P2, R16, R14, 0x2 ;  /* 0x0000000e100e8211 */ /* 0x004fc800078410ff */
[C---:B------:R-:W-:Y:S02]  /*1080*/  @!P0 LEA.HI.X R15, R16.reuse, R15, R17, 0x2, P2 ;  /* 0x0000000f100f8211 */ /* 0x040fe400010f1411 */
[----:B0-----:R-:W-:-:S04]  /*1090*/  @P0 LEA R10, P1, R16, R10, 0x2 ;  /* 0x0000000a100a0211 */ /* 0x001fc800078210ff */
[----:B------:R-:W-:Y:S02]  /*10a0*/  @P0 LEA.HI.X R11, R16, R11, R17, 0x2, P1 ;  /* 0x0000000b100b0211 */ /* 0x000fe400008f1411 */
[----:B------:R-:W-:-:S05]  /*10b0*/  IADD3 R16, P1, PT, R4, R16, RZ ;  /* 0x0000001004107210 */ /* 0x000fca0007f3e0ff */
[----:B------:R-:W-:-:S05]  /*10c0*/  IMAD.X R17, RZ, RZ, R17, P1 ;  /* 0x000000ffff117224 */ /* 0x000fca00008e0611 */
        /* <DEDUP_REMOVED lines=11> */
[----:B0-----:R-:W-:-:S05]  /*1180*/  IADD3 R6, PT, PT, RZ, -R7, RZ ;  /* 0x80000007ff067210 */ /* 0x001fca0007ffe0ff */
        /* <DEDUP_REMOVED lines=12> */
[----:B------:R-:W-:-:S04]  /*1250*/  @!P2 LOP3.LUT R18, RZ, R3, RZ, 0x33, !PT ;  /* 0x00000003ff12a212 */ /* 0x000fc800078e33ff */
[----:B------:R-:W-:-:S05]  /*1260*/  IADD3 R10, PT, PT, -R18, RZ, RZ ;  /* 0x000000ff120a7210 */ /* 0x000fca0007ffe1ff */
[----:B------:R-:W-:Y:S01]  /*1270*/  IMAD R10, R3, R10, R16 ;  /* 0x0000000a030a7224 */ /* 0x000fe200078e0210 */
[----:B------:R-:W-:Y:S06]  /*1280*/  BRA `(.L_x_29) ;  /* 0x0000000000307947 */ /* 0x000fec0003800000 */
.L_x_28:
        /* <DEDUP_REMOVED lines=12> */
.L_x_29:
[----:B------:R-:W-:Y:S05]  /*1350*/  BSYNC.RECONVERGENT B1 ;  /* 0x0000000000017941 */ /* 0x000fea0003800200 */
.L_x_27:
        /* <DEDUP_REMOVED lines=52> */
.L_x_31:
[----:B------:R-:W-:Y:S01]  /*16a0*/  IMAD.MOV.U32 R20, RZ, RZ, R16 ;  /* 0x000000ffff147224 */ /* 0x000fe200078e0010 */
[----:B------:R-:W-:Y:S01]  /*16b0*/  MOV R6, 0x16e0 ;  /* 0x000016e000067802 */ /* 0x000fe20000000f00 */
[----:B------:R-:W-:-:S07]  /*16c0*/  IMAD.MOV.U32 R11, RZ, RZ, R17 ;  /* 0x000000ffff0b7224 */ /* 0x000fce00078e0011 */
[----:B-1----:R-:W-:Y:S05]  /*16d0*/  CALL.REL.NOINC `($__internal_1_$__cuda_sm20_div_s64) ;  /* 0x00000000009c7944 */ /* 0x002fea0003c00000 */
[----:B------:R-:W-:-:S05]  /*16e0*/  IADD3 R3, P0, PT, RZ, -R18, RZ ;  /* 0x80000012ff037210 */ /* 0x000fca0007f1e0ff */
[----:B------:R-:W-:Y:S02]  /*16f0*/  IMAD.X R5, RZ, RZ, ~R19, P0 ;  /* 0x000000ffff057224 */ /* 0x000fe400000e0e13 */
[----:B------:R-:W-:-:S04]  /*1700*/  IMAD.WIDE.U32 R6, R3, UR9, R16 ;  /* 0x0000000903067c25 */ /* 0x000fc8000f8e0010 */
[----:B------:R-:W-:Y:S01]  /*1710*/  IMAD R8, R5, UR9, RZ ;  /* 0x0000000905087c24 */ /* 0x000fe2000f8e02ff */
[----:B------:R-:W-:-:S03]  /*1720*/  MOV R10, R6 ;  /* 0x00000006000a7202 */ /* 0x000fc60000000f00 */
[----:B------:R-:W-:-:S04]  /*1730*/  IMAD R3, R9, R3, R8 ;  /* 0x0000000309037224 */ /* 0x000fc800078e0208 */
[----:B------:R-:W-:-:S07]  /*1740*/  IMAD.IADD R11, R3, 0x1, R7 ;  /* 0x00000001030b7824 */ /* 0x000fce00078e0207 */
.L_x_32:
[----:B------:R-:W-:Y:S05]  /*1750*/  BSYNC.RECONVERGENT B1 ;  /* 0x0000000000017941 */ /* 0x000fea0003800200 */
.L_x_30:
[----:B------:R-:W-:Y:S01]  /*1760*/  ISETP.GE.U32.AND P0, PT, R18, R10, PT ;  /* 0x0000000a1200720c */ /* 0x000fe20003f06070 */
[----:B------:R-:W0:Y:S03]  /*1770*/  LDC.64 R6, c[0x0][0x380] ;  /* 0x0000e000ff067b82 */ /* 0x000e260000000a00 */
[----:B------:R-:W-:-:S05]  /*1780*/  ISETP.GE.AND.EX P0, PT, R19, R11, PT, P0 ;  /* 0x0000000b1300720c */ /* 0x000fca0003f06300 */
[----:B------:R-:W2:Y:S08]  /*1790*/  LDC.64 R14, c[0x0][0x388] ;  /* 0x0000e200ff0e7b82 */ /* 0x000eb00000000a00 */
[----:B------:R-:W3:Y:S01]  /*17a0*/  @P0 LDC R5, c[0x0][0x390] ;  /* 0x0000e400ff050b82 */ /* 0x000ee20000000800 */
[----:B------:R-:W-:Y:S02]  /*17b0*/  @P0 R2UR UR6, R12 ;  /* 0x000000000c0602ca */ /* 0x000fe400000e0000 */
[----:B------:R-:W-:Y:S01]  /*17c0*/  @P0 R2UR UR7, R13 ;  /* 0x000000000d0702ca */ /* 0x000fe200000e0000 */
[----:B---3--:R-:W-:-:S02]  /*17d0*/  @P0 IMAD R3, R19, R5, RZ ;  /* 0x0000000513030224 */ /* 0x008fc400078e02ff */
[----:B------:R-:W-:-:S04]  /*17e0*/  @P0 IMAD.WIDE.U32 R10, R18, R5, R10 ;  /* 0x00000005120a0225 */ /* 0x000fc800078e000a */
[----:B------:R-:W-:Y:S01]  /*17f0*/  @P0 IMAD R3, R0, R18, R3 ;  /* 0x0000001200030224 */ /* 0x000fe200078e0203 */
[----:B0-----:R-:W-:Y:S01]  /*1800*/  @P0 LEA R6, P1, R10, R6, 0x2 ;  /* 0x000000060a060211 */ /* 0x001fe200078210ff */
[----:B------:R-:W0:Y:S02]  /*1810*/  @!P0 LDC.64 R18, c[0x0][0x388] ;  /* 0x0000e200ff128b82 */ /* 0x000e240000000a00 */
[----:B------:R-:W-:-:S05]  /*1820*/  @P0 IMAD.IADD R3, R11, 0x1, R3 ;  /* 0x000000010b030824 */ /* 0x000fca00078e0203 */
[----:B------:R-:W-:-:S06]  /*1830*/  @P0 LEA.HI.X R7, R10, R7, R3, 0x2, P1 ;  /* 0x000000070a070211 */ /* 0x000fcc00008f1403 */
[----:B------:R-:W3:Y:S01]  /*1840*/  @P0 LDG.E R7, desc[UR6][R6.64] ;  /* 0x0000000606070981 */ /* 0x000ee2000c1e1900 */
[----:B------:R-:W-:Y:S02]  /*1850*/  @!P0 R2UR UR10, R12 ;  /* 0x000000000c0a82ca */ /* 0x000fe400000e0000 */
[----:B------:R-:W-:Y:S02]  /*1860*/  @!P0 R2UR UR11, R13 ;  /* 0x000000000d0b82ca */ /* 0x000fe400000e0000 */
[----:B--2---:R-:W-:-:S04]  /*1870*/  @P0 LEA R14, P1, R16, R14, 0x2 ;  /* 0x0000000e100e0211 */ /* 0x004fc800078210ff */
[C---:B------:R-:W-:Y:S02]  /*1880*/  @P0 LEA.HI.X R15, R16.reuse, R15, R17, 0x2, P1 ;  /* 0x0000000f100f0211 */ /* 0x040fe400008f1411 */
[----:B0-----:R-:W-:-:S04]  /*1890*/  @!P0 LEA R18, P2, R16, R18, 0x2 ;  /* 0x0000001210128211 */ /* 0x001fc800078410ff */
[----:B------:R-:W-:Y:S01]  /*18a0*/  @!P0 LEA.HI.X R19, R16, R19, R17, 0x2, P2 ;  /* 0x0000001310138211 */ /* 0x000fe200010f1411 */
[----:B---3--:R3:W-:Y:S04]  /*18b0*/  @P0 STG.E desc[UR6][R14.64], R7 ;  /* 0x000000070e000986 */ /* 0x0087e8000c101906 */
[----:B------:R3:W-:Y:S01]  /*18c0*/  @!P0 STG.E desc[UR10][R18.64], RZ ;  /* 0x000000ff12008986 */ /* 0x0007e2000c10190a */
[----:B------:R-:W-:-:S05]  /*18d0*/  IADD3 R20, P0, PT, R4, R16, RZ ;  /* 0x0000001004147210 */ /* 0x000fca0007f1e0ff */
[----:B------:R-:W-:Y:S01]  /*18e0*/  IMAD.X R11, RZ, RZ, R17, P0 ;  /* 0x000000ffff0b7224 */ /* 0x000fe200000e0611 */
[----:B------:R-:W-:-:S04]  /*18f0*/  ISETP.GE.U32.AND P0, PT, R20, UR4, PT ;  /* 0x0000000414007c0c */ /* 0x000fc8000bf06070 */
[----:B------:R-:W-:-:S13]  /*1900*/  ISETP.GE.U32.AND.EX P0, PT, R11, RZ, PT, P0 ;  /* 0x000000ff0b00720c */ /* 0x000fda0003f06100 */
[----:B---3--:R-:W-:Y:S05]  /*1910*/  @!P0 BRA `(.L_x_33) ;  /* 0xffffffec00e88947 */ /* 0x008fea000383ffff */
.L_x_11:
[----:B------:R-:W-:Y:S05]  /*1920*/  BSYNC.RECONVERGENT B0 ;  /* 0x0000000000007941 */ /* 0x000fea0003800200 */
.L_x_10:
[----:B------:R-:W-:Y:S06]  /*1930*/  BAR.SYNC.DEFER_BLOCKING 0x0 ;  /* 0x0000000000007b1d */ /* 0x000fec0000010000 */
[----:B------:R-:W-:Y:S05]  /*1940*/  EXIT ;  /* 0x000000000000794d */ /* 0x000fea0003800000 */
        .weak           $__internal_1_$__cuda_sm20_div_s64
        .type           $__internal_1_$__cuda_sm20_div_s64,@function
        .size           $__internal_1_$__cuda_sm20_div_s64,($__internal_2_$__cuda_sm20_div_u64 - $__internal_1_$__cuda_sm20_div_s64)
$__internal_1_$__cuda_sm20_div_s64:
[-C--:B------:R-:W-:Y:S02]  /*1950*/  IADD3 R15, P2, PT, RZ, -R2.reuse, RZ ;  /* 0x80000002ff0f7210 */ /* 0x080fe40007f5e0ff */
[----:B------:R-:W-:Y:S02]  /*1960*/  ISETP.GE.AND P1, PT, R9, RZ, PT ;  /* 0x000000ff0900720c */ /* 0x000fe40003f26270 */
[----:B------:R-:W-:Y:S01]  /*1970*/  ISETP.GE.AND P4, PT, R11, RZ, PT ;  /* 0x000000ff0b00720c */ /* 0x000fe20003f86270 */
[----:B------:R-:W-:Y:S01]  /*1980*/  IMAD.X R8, RZ, RZ, ~R9, P2 ;  /* 0x000000ffff087224 */ /* 0x000fe200010e0e09 */
[----:B------:R-:W-:-:S04]  /*1990*/  SEL R14, R15, R2, !P1 ;  /* 0x000000020f0e7207 */ /* 0x000fc80004800000 */
[----:B------:R-:W-:-:S04]  /*19a0*/  SEL R15, R8, R9, !P1 ;  /* 0x00000009080f7207 */ /* 0x000fc80004800000 */
[----:B------:R-:W0:Y:S08]  /*19b0*/  I2F.U64.RP R7, R14 ;  /* 0x0000000e00077312 */ /* 0x000e300000309000 */
[----:B0-----:R-:W0:Y:S02]  /*19c0*/  MUFU.RCP R7, R7 ;  /* 0x0000000700077308 */ /* 0x001e240000001000 */
[----:B0-----:R-:W-:-:S06]  /*19d0*/  VIADD R18, R7, 0x1ffffffe ;  /* 0x1ffffffe07127836 */ /* 0x001fcc0000000000 */
[----:B------:R-:W0:Y:S02]  /*19e0*/  F2I.U64.TRUNC R18, R18 ;  /* 0x0000001200127311 */ /* 0x000e24000020d800 */
[----:B0-----:R-:W-:-:S04]  /*19f0*/  IMAD.WIDE.U32 R26, R18, R14, RZ ;  /* 0x0000000e121a7225 */ /* 0x001fc800078e00ff */
[C---:B------:R-:W-:Y:S01]  /*1a00*/  IMAD R3, R18.reuse, R15, R27 ;  /* 0x0000000f12037224 */ /* 0x040fe200078e021b */
[----:B------:R-:W-:Y:S01]  /*1a10*/  IADD3 R8, P1, PT, RZ, -R26, RZ ;  /* 0x8000001aff087210 */ /* 0x000fe20007f3e0ff */
[----:B------:R-:W-:Y:S02]  /*1a20*/  IMAD.MOV.U32 R27, RZ, RZ, R18 ;  /* 0x000000ffff1b7224 */ /* 0x000fe400078e0012 */
[----:B------:R-:W-:Y:S02]  /*1a30*/  IMAD R3, R19, R14, R3 ;  /* 0x0000000e13037224 */ /* 0x000fe400078e0203 */
[----:B------:R-:W-:-:S03]  /*1a40*/  IMAD.HI.U32 R26, R18, R8, RZ ;  /* 0x00000008121a7227 */ /* 0x000fc600078e00ff */
[----:B------:R-:W-:-:S05]  /*1a50*/  IADD3.X R5, PT, PT, RZ, ~R3, RZ, P1, !PT ;  /* 0x80000003ff057210 */ /* 0x000fca0000ffe4ff */
[----:B------:R-:W-:-:S04]  /*1a60*/  IMAD.WIDE.U32 R26, P1, R18, R5, R26 ;  /* 0x00000005121a7225 */ /* 0x000fc8000782001a */
[C---:B------:R-:W-:Y:S02]  /*1a70*/  IMAD R3, R19.reuse, R5, RZ ;  /* 0x0000000513037224 */ /* 0x040fe400078e02ff */
[----:B------:R-:W-:-:S04]  /*1a80*/  IMAD.HI.U32 R8, P2, R19, R8, R26 ;  /* 0x0000000813087227 */ /* 0x000fc8000784001a */
[----:B------:R-:W-:Y:S01]  /*1a90*/  IMAD.HI.U32 R5, R19, R5, RZ ;  /* 0x0000000513057227 */ /* 0x000fe200078e00ff */
[----:B------:R-:W-:-:S03]  /*1aa0*/  IADD3 R27, P3, PT, R3, R8, RZ ;  /* 0x00000008031b7210 */ /* 0x000fc60007f7e0ff */
[----:B------:R-:W-:Y:S02]  /*1ab0*/  IMAD.X R3, R5, 0x1, R19, P1 ;  /* 0x0000000105037824 */ /* 0x000fe400008e0613 */
[----:B------:R-:W-:-:S03]  /*1ac0*/  IMAD.WIDE.U32 R18, R27, R14, RZ ;  /* 0x0000000e1b127225 */ /* 0x000fc600078e00ff */
[----:B------:R-:W-:Y:S01]  /*1ad0*/  IADD3.X R3, PT, PT, RZ, RZ, R3, P3, P2 ;  /* 0x000000ffff037210 */ /* 0x000fe20001fe4403 */
[----:B------:R-:W-:Y:S01]  /*1ae0*/  IMAD R5, R27, R15, R19 ;  /* 0x0000000f1b057224 */ /* 0x000fe200078e0213 */
[----:B------:R-:W-:Y:S02]  /*1af0*/  IADD3 R8, P1, PT, RZ, -R18, RZ ;  /* 0x80000012ff087210 */ /* 0x000fe40007f3e0ff */
[----:B------:R-:W-:Y:S01]  /*1b00*/  IADD3 R19, P5, PT, RZ, -R20, RZ ;  /* 0x80000014ff137210 */ /* 0x000fe20007fbe0ff */
[----:B------:R-:W-:Y:S02]  /*1b10*/  IMAD R5, R3, R14, R5 ;  /* 0x0000000e03057224 */ /* 0x000fe400078e0205 */
[----:B------:R-:W-:Y:S01]  /*1b20*/  IMAD.HI.U32 R26, R27, R8, RZ ;  /* 0x000000081b1a7227 */ /* 0x000fe200078e00ff */
[----:B------:R-:W-:-:S03]  /*1b30*/  SEL R19, R19, R20, !P4 ;  /* 0x0000001413137207 */ /* 0x000fc60006000000 */
[----:B------:R-:W-:Y:S02]  /*1b40*/  IMAD.X R10, RZ, RZ, ~R5, P1 ;  /* 0x000000ffff0a7224 */ /* 0x000fe400008e0e05 */
[----:B------:R-:W-:Y:S02]  /*1b50*/  IMAD.X R18, RZ, RZ, ~R11, P5 ;  /* 0x000000ffff127224 */ /* 0x000fe400028e0e0b */
[----:B------:R-:W-:-:S03]  /*1b60*/  IMAD.WIDE.U32 R26, P1, R27, R10, R26 ;  /* 0x0000000a1b1a7225 */ /* 0x000fc6000782001a */
[----:B------:R-:W-:Y:S01]  /*1b70*/  SEL R7, R18, R11, !P4 ;  /* 0x0000000b12077207 */ /* 0x000fe20006000000 */
[----:B------:R-:W-:-:S04]  /*1b80*/  IMAD.HI.U32 R5, P2, R3, R8, R26 ;  /* 0x0000000803057227 */ /* 0x000fc8000784001a */
[----:B------:R-:W-:Y:S02]  /*1b90*/  HFMA2 R27, -RZ, RZ, 0, 0 ;  /* 0x00000000ff1b7431 */ /* 0x000fe400000001ff */
[CC--:B------:R-:W-:Y:S02]  /*1ba0*/  IMAD R8, R3.reuse, R10.reuse, RZ ;  /* 0x0000000a03087224 */ /* 0x0c0fe400078e02ff */
[----:B------:R-:W-:-:S03]  /*1bb0*/  IMAD.HI.U32 R10, R3, R10, RZ ;  /* 0x0000000a030a7227 */ /* 0x000fc600078e00ff */
[----:B------:R-:W-:Y:S01]  /*1bc0*/  IADD3 R8, P3, PT, R8, R5, RZ ;  /* 0x0000000508087210 */ /* 0x000fe20007f7e0ff */
[----:B------:R-:W-:-:S04]  /*1bd0*/  IMAD.X R10, R10, 0x1, R3, P1 ;  /* 0x000000010a0a7824 */ /* 0x000fc800008e0603 */
[----:B------:R-:W-:Y:S01]  /*1be0*/  IMAD.HI.U32 R26, R8, R19, RZ ;  /* 0x00000013081a7227 */ /* 0x000fe200078e00ff */
[----:B------:R-:W-:-:S03]  /*1bf0*/  IADD3.X R10, PT, PT, RZ, RZ, R10, P3, P2 ;  /* 0x000000ffff0a7210 */ /* 0x000fc60001fe440a */
[----:B------:R-:W-:-:S04]  /*1c00*/  IMAD.WIDE.U32 R26, R8, R7, R26 ;  /* 0x00000007081a7225 */ /* 0x000fc800078e001a */
[C---:B------:R-:W-:Y:S02]  /*1c10*/  IMAD R3, R10.reuse, R7, RZ ;  /* 0x000000070a037224 */ /* 0x040fe400078e02ff */
[----:B------:R-:W-:-:S04]  /*1c20*/  IMAD.HI.U32 R8, P1, R10, R19, R26 ;  /* 0x000000130a087227 */ /* 0x000fc8000782001a */
[----:B------:R-:W-:Y:S01]  /*1c30*/  IMAD.HI.U32 R5, R10, R7, RZ ;  /* 0x000000070a057227 */ /* 0x000fe200078e00ff */
[----:B------:R-:W-:-:S03]  /*1c40*/  IADD3 R3, P2, PT, R3, R8, RZ ;  /* 0x0000000803037210 */ /* 0x000fc60007f5e0ff */
[----:B------:R-:W-:Y:S02]  /*1c50*/  IMAD.X R5, RZ, RZ, R5, P1 ;  /* 0x000000ffff057224 */ /* 0x000fe400008e0605 */
[----:B------:R-:W-:-:S04]  /*1c60*/  IMAD.WIDE.U32 R26, R3, R14, RZ ;  /* 0x0000000e031a7225 */ /* 0x000fc800078e00ff */
[----:B------:R-:W-:Y:S01]  /*1c70*/  IMAD.X R5, RZ, RZ, R5, P2 ;  /* 0x000000ffff057224 */ /* 0x000fe200010e0605 */
[----:B------:R-:W-:Y:S01]  /*1c80*/  IADD3 R19, P2, PT, -R26, R19, RZ ;  /* 0x000000131a137210 */ /* 0x000fe20007f5e1ff */
[----:B------:R-:W-:-:S03]  /*1c90*/  IMAD R8, R3, R15, R27 ;  /* 0x0000000f03087224 */ /* 0x000fc600078e021b */
[-C--:B------:R-:W-:Y:S01]  /*1ca0*/  ISETP.GE.U32.AND P1, PT, R19, R14.reuse, PT ;  /* 0x0000000e1300720c */ /* 0x080fe20003f26070 */
[----:B------:R-:W-:-:S04]  /*1cb0*/  IMAD R8, R5, R14, R8 ;  /* 0x0000000e05087224 */ /* 0x000fc800078e0208 */
[----:B------:R-:W-:Y:S01]  /*1cc0*/  IMAD.X R7, R7, 0x1, ~R8, P2 ;  /* 0x0000000107077824 */ /* 0x000fe200010e0e08 */
[----:B------:R-:W-:-:S04]  /*1cd0*/  IADD3 R18, P2, PT, R19, -R14, RZ ;  /* 0x8000000e13127210 */ /* 0x000fc80007f5e0ff */
[C---:B------:R-:W-:Y:S01]  /*1ce0*/  ISETP.GE.U32.AND.EX P1, PT, R7.reuse, R15, PT, P1 ;  /* 0x0000000f0700720c */ /* 0x040fe20003f26110 */
[----:B------:R-:W-:Y:S01]  /*1cf0*/  IMAD.X R8, R7, 0x1, ~R15, P2 ;  /* 0x0000000107087824 */ /* 0x000fe200010e0e0f */
[----:B------:R-:W-:Y:S02]  /*1d00*/  IADD3 R10, P2, PT, R3, 0x1, RZ ;  /* 0x00000001030a7810 */ /* 0x000fe40007f5e0ff */
[----:B------:R-:W-:Y:S02]  /*1d10*/  SEL R19, R18, R19, P1 ;  /* 0x0000001312137207 */ /* 0x000fe40000800000 */
[----:B------:R-:W-:Y:S01]  /*1d20*/  SEL R7, R8, R7, P1 ;  /* 0x0000000708077207 */ /* 0x000fe20000800000 */
[----:B------:R-:W-:Y:S01]  /*1d30*/  IMAD.X R8, RZ, RZ, R5, P2 ;  /* 0x000000ffff087224 */ /* 0x000fe200010e0605 */
[----:B------:R-:W-:Y:S02]  /*1d40*/  SEL R10, R10, R3, P1 ;  /* 0x000000030a0a7207 */ /* 0x000fe40000800000 */
[----:B------:R-:W-:-:S02]  /*1d50*/  ISETP.GE.U32.AND P2, PT, R19, R14, PT ;  /* 0x0000000e1300720c */ /* 0x000fc40003f46070 */
[----:B------:R-:W-:Y:S02]  /*1d60*/  SEL R8, R8, R5, P1 ;  /* 0x0000000508087207 */ /* 0x000fe40000800000 */
[----:B------:R-:W-:Y:S02]  /*1d70*/  IADD3 R3, P3, PT, R10, 0x1, RZ ;  /* 0x000000010a037810 */ /* 0x000fe40007f7e0ff */
[----:B------:R-:W-:Y:S02]  /*1d80*/  ISETP.GE.U32.AND.EX P1, PT, R7, R15, PT, P2 ;  /* 0x0000000f0700720c */ /* 0x000fe40003f26120 */
[----:B------:R-:W-:Y:S02]  /*1d90*/  IADD3.X R5, PT, PT, RZ, R8, RZ, P3, !PT ;  /* 0x00000008ff057210 */ /* 0x000fe40001ffe4ff */
[----:B------:R-:W-:Y:S02]  /*1da0*/  SEL R3, R3, R10, P1 ;  /* 0x0000000a03037207 */ /* 0x000fe40000800000 */
[----:B------:R-:W-:-:S02]  /*1db0*/  SEL R8, R5, R8, P1 ;  /* 0x0000000805087207 */ /* 0x000fc40000800000 */
[----:B------:R-:W-:Y:S02]  /*1dc0*/  IADD3 R18, P3, PT, RZ, -R3, RZ ;  /* 0x80000003ff127210 */ /* 0x000fe40007f7e0ff */
[----:B------:R-:W-:Y:S02]  /*1dd0*/  LOP3.LUT R7, R9, R11, RZ, 0x3c, !PT ;  /* 0x0000000b09077212 */ /* 0x000fe400078e3cff */
[----:B------:R-:W-:Y:S01]  /*1de0*/  ISETP.NE.U32.AND P1, PT, R2, RZ, PT ;  /* 0x000000ff0200720c */ /* 0x000fe20003f25070 */
[----:B------:R-:W-:Y:S01]  /*1df0*/  IMAD.X R19, RZ, RZ, ~R8, P3 ;  /* 0x000000ffff137224 */ /* 0x000fe200018e0e08 */
[----:B------:R-:W-:Y:S01]  /*1e00*/  ISETP.GE.AND P2, PT, R7, RZ, PT ;  /* 0x000000ff0700720c */ /* 0x000fe20003f46270 */
[----:B------:R-:W-:Y:S01]  /*1e10*/  IMAD.MOV.U32 R7, RZ, RZ, 0x0 ;  /* 0x00000000ff077424 */ /* 0x000fe200078e00ff */
[----:B------:R-:W-:Y:S02]  /*1e20*/  ISETP.NE.AND.EX P1, PT, R9, RZ, PT, P1 ;  /* 0x000000ff0900720c */ /* 0x000fe40003f25310 */
[----:B------:R-:W-:-:S02]  /*1e30*/  SEL R18, R18, R3, !P2 ;  /* 0x0000000312127207 */ /* 0x000fc40005000000 */
[----:B------:R-:W-:Y:S02]  /*1e40*/  SEL R19, R19, R8, !P2 ;  /* 0x0000000813137207 */ /* 0x000fe40005000000 */
[----:B------:R-:W-:Y:S02]  /*1e50*/  SEL R18, R18, 0xffffffff, P1 ;  /* 0xffffffff12127807 */ /* 0x000fe40000800000 */
[----:B------:R-:W-:Y:S01]  /*1e60*/  SEL R19, R19, 0xffffffff, P1 ;  /* 0xffffffff13137807 */ /* 0x000fe20000800000 */
[----:B------:R-:W-:Y:S06]  /*1e70*/  RET.REL.NODEC R6 `(_Z5upperPfS_ii) ;  /* 0xffffffe006607950 */ /* 0x000fec0003c3ffff */
        .weak           $__internal_2_$__cuda_sm20_div_u64
        .type           $__internal_2_$__cuda_sm20_div_u64,@function
        .size           $__internal_2_$__cuda_sm20_div_u64,(.L_x_77 - $__internal_2_$__cuda_sm20_div_u64)
$__internal_2_$__cuda_sm20_div_u64:
[----:B------:R-:W-:-:S06]  /*1e80*/  IMAD.MOV.U32 R5, RZ, RZ, RZ ;  /* 0x000000ffff057224 */ /* 0x000fcc00078e00ff */
        /* <DEDUP_REMOVED lines=8> */
[----:B------:R-:W-:Y:S01]  /*1f10*/  IMAD.X R15, RZ, RZ, ~R9, P0 ;  /* 0x000000ffff0f7224 */ /* 0x000fe200000e0e09 */
[----:B------:R-:W-:-:S03]  /*1f20*/  MOV R9, R6 ;  /* 0x0000000600097202 */ /* 0x000fc60000000f00 */
[-C--:B------:R-:W-:Y:S02]  /*1f30*/  IMAD R17, R7, R15.reuse, RZ ;  /* 0x0000000f07117224 */ /* 0x080fe400078e02ff */
[----:B------:R-:W-:-:S04]  /*1f40*/  IMAD.WIDE.U32 R8, P0, R6, R15, R8 ;  /* 0x0000000f06087225 */ /* 0x000fc80007800008 */
[----:B------:R-:W-:-:S04]  /*1f50*/  IMAD.HI.U32 R5, R7, R15, RZ ;  /* 0x0000000f07057227 */ /* 0x000fc800078e00ff */
[----:B------:R-:W-:-:S04]  /*1f60*/  IMAD.HI.U32 R8, P1, R7, R13, R8 ;  /* 0x0000000d07087227 */ /* 0x000fc80007820008 */
[----:B------:R-:W-:Y:S01]  /*1f70*/  IMAD.X R5, R5, 0x1, R7, P0 ;  /* 0x0000000105057824 */ /* 0x000fe200000e0607 */
[----:B------:R-:W-:-:S04]  /*1f80*/  IADD3 R9, P2, PT, R17, R8, RZ ;  /* 0x0000000811097210 */ /* 0x000fc80007f5e0ff */
[----:B------:R-:W-:Y:S01]  /*1f90*/  IADD3.X R5, PT, PT, RZ, RZ, R5, P2, P1 ;  /* 0x000000ffff057210 */ /* 0x000fe200017e2405 */
[----:B------:R-:W-:-:S03]  /*1fa0*/  IMAD.WIDE.U32 R6, R9, R4, RZ ;  /* 0x0000000409067225 */ /* 0x000fc600078e00ff */
[----:B------:R-:W-:Y:S01]  /*1fb0*/  IADD3 R13, P0, PT, RZ, -R6, RZ ;  /* 0x80000006ff0d7210 */ /* 0x000fe20007f1e0ff */
        /* <DEDUP_REMOVED lines=17> */
[----:B------:R-:W-:Y:S02]  /*20d0*/  IMAD.X R5, RZ, RZ, R5, P0 ;  /* 0x000000ffff057224 */ /* 0x000fe400000e0605 */
[----:B------:R-:W-:-:S03]  /*20e0*/  IMAD.WIDE.U32 R6, R9, R4, RZ ;  /* 0x0000000409067225 */ /* 0x000fc600078e00ff */
[----:B------:R-:W-:Y:S02]  /*20f0*/  IADD3.X R5, PT, PT, RZ, R5, RZ, P1, !PT ;  /* 0x00000005ff057210 */ /* 0x000fe40000ffe4ff */
[----:B------:R-:W-:-:S03]  /*2100*/  IADD3 R13, P0, PT, -R6, R3, RZ ;  /* 0x00000003060d7210 */ /* 0x000fc60007f1e1ff */
[----:B------:R-:W-:Y:S01]  /*2110*/  IMAD R7, R5, R4, R7 ;  /* 0x0000000405077224 */ /* 0x000fe200078e0207 */
[----:B------:R-:W-:-:S03]  /*2120*/  IADD3 R3, P1, PT, -R4, R13, RZ ;  /* 0x0000000d04037210 */ /* 0x000fc60007f3e1ff */
[----:B------:R-:W-:Y:S01]  /*2130*/  IMAD.X R8, R0, 0x1, ~R7, P0 ;  /* 0x0000000100087824 */ /* 0x000fe200000e0e07 */
[----:B------:R-:W-:Y:S02]  /*2140*/  ISETP.GE.U32.AND P0, PT, R13, R4, PT ;  /* 0x000000040d00720c */ /* 0x000fe40003f06070 */
[----:B------:R-:W-:Y:S02]  /*2150*/  IADD3 R0, P2, PT, R9, 0x1, RZ ;  /* 0x0000000109007810 */ /* 0x000fe40007f5e0ff */
[C---:B------:R-:W-:Y:S02]  /*2160*/  ISETP.GE.U32.AND.EX P0, PT, R8.reuse, RZ, PT, P0 ;  /* 0x000000ff0800720c */ /* 0x040fe40003f06100 */
[----:B------:R-:W-:Y:S01]  /*2170*/  IADD3.X R7, PT, PT, R8, -0x1, RZ, P1, !PT ;  /* 0xffffffff08077810 */ /* 0x000fe20000ffe4ff */
[----:B------:R-:W-:Y:S01]  /*2180*/  IMAD.X R6, RZ, RZ, R5, P2 ;  /* 0x000000ffff067224 */ /* 0x000fe200010e0605 */
[----:B------:R-:W-:Y:S02]  /*2190*/  SEL R9, R0, R9, P0 ;  /* 0x0000000900097207 */ /* 0x000fe40000000000 */
[----:B------:R-:W-:-:S02]  /*21a0*/  SEL R3, R3, R13, P0 ;  /* 0x0000000d03037207 */ /* 0x000fc40000000000 */
[----:B------:R-:W-:Y:S02]  /*21b0*/  SEL R0, R6, R5, P0 ;  /* 0x0000000506007207 */ /* 0x000fe40000000000 */
[----:B------:R-:W-:Y:S02]  /*21c0*/  IADD3 R22, P2, PT, R9, 0x1, RZ ;  /* 0x0000000109167810 */ /* 0x000fe40007f5e0ff */
[----:B------:R-:W-:Y:S02]  /*21d0*/  SEL R7, R7, R8, P0 ;  /* 0x0000000807077207 */ /* 0x000fe40000000000 */
[----:B------:R-:W-:Y:S01]  /*21e0*/  ISETP.GE.U32.AND P0, PT, R3, R4, PT ;  /* 0x000000040300720c */ /* 0x000fe20003f06070 */
[----:B------:R-:W-:Y:S01]  /*21f0*/  IMAD.X R23, RZ, RZ, R0, P2 ;  /* 0x000000ffff177224 */ /* 0x000fe200010e0600 */
[----:B------:R-:W-:Y:S01]  /*2200*/  ISETP.NE.U32.AND P1, PT, R4, RZ, PT ;  /* 0x000000ff0400720c */ /* 0x000fe20003f25070 */
[----:B------:R-:W-:Y:S01]  /*2210*/  IMAD.MOV.U32 R3, RZ, RZ, 0x0 ;  /* 0x00000000ff037424 */ /* 0x000fe200078e00ff */
[----:B------:R-:W-:-:S02]  /*2220*/  ISETP.GE.U32.AND.EX P0, PT, R7, RZ, PT, P0 ;  /* 0x000000ff0700720c */ /* 0x000fc40003f06100 */
[----:B------:R-:W-:Y:S02]  /*2230*/  ISETP.NE.AND.EX P1, PT, RZ, RZ, PT, P1 ;  /* 0x000000ffff00720c */ /* 0x000fe40003f25310 */
[----:B------:R-:W-:Y:S02]  /*2240*/  SEL R22, R22, R9, P0 ;  /* 0x0000000916167207 */ /* 0x000fe40000000000 */
[----:B------:R-:W-:Y:S02]  /*2250*/  SEL R23, R23, R0, P0 ;  /* 0x0000000017177207 */ /* 0x000fe40000000000 */
[----:B------:R-:W-:Y:S02]  /*2260*/  SEL R22, R22, 0xffffffff, P1 ;  /* 0xffffffff16167807 */ /* 0x000fe40000800000 */
[----:B------:R-:W-:Y:S01]  /*2270*/  SEL R23, R23, 0xffffffff, P1 ;  /* 0xffffffff17177807 */ /* 0x000fe20000800000 */
[----:B------:R-:W-:Y:S06]  /*2280*/  RET.REL.NODEC R2 `(_Z5upperPfS_ii) ;  /* 0xffffffdc025c7950 */ /* 0x000fec0003c3ffff */
.L_x_34:
        /* <DEDUP_REMOVED lines=15> */
.L_x_77:


//--------------------- .text._Z10initIdeMatPfi   --------------------------
	.section	.text._Z10initIdeMatPfi,"ax",@progbits
	.align	128
        .global         _Z10initIdeMatPfi
        .type           _Z10initIdeMatPfi,@function
        .size           _Z10initIdeMatPfi,(.L_x_83 - _Z10initIdeMatPfi)
        .other          _Z10initIdeMatPfi,@"STO_CUDA_ENTRY STV_DEFAULT"
_Z10initIdeMatPfi:
.text._Z10initIdeMatPfi:
[----:B------:R-:W-:Y:S01]  /*0000*/  LDC R1, c[0x0][0x37c] ;  /* 0x0000df00ff017b82 */ /* 0x000fe20000000800 */
[----:B------:R-:W0:Y:S07]  /*0010*/  S2R R11, SR_TID.X ;  /* 0x00000000000b7919 */ /* 0x000e2e0000002100 */
[----:B------:R-:W0:Y:S01]  /*0020*/  S2UR UR4, SR_CTAID.X ;  /* 0x00000000000479c3 */ /* 0x000e220000002500 */
[----:B------:R-:W-:Y:S07]  /*0030*/  BSSY.RECONVERGENT B0, `(.L_x_35) ;  /* 0x0000037000007945 */ /* 0x000fee0003800200 */
[----:B------:R-:W0:Y:S08]  /*0040*/  LDC R12, c[0x0][0x360] ;  /* 0x0000d800ff0c7b82 */ /* 0x000e300000000800 */
[----:B------:R-:W1:Y:S01]  /*0050*/  LDC R2, c[0x0][0x388] ;  /* 0x0000e200ff027b82 */ /* 0x000e620000000800 */
[----:B0-----:R-:W-:-:S02]  /*0060*/  IMAD R11, R12, UR4, R11 ;  /* 0x000000040c0b7c24 */ /* 0x001fc4000f8e020b */
[----:B-1----:R-:W-:-:S05]  /*0070*/  IMAD R0, R2, R2, RZ ;  /* 0x0000000202007224 */ /* 0x002fca00078e02ff */
[----:B------:R-:W-:-:S13]  /*0080*/  ISETP.GE.AND P0, PT, R11, R0, PT ;  /* 0x000000000b00720c */ /* 0x000fda0003f06270 */
[----:B------:R-:W-:Y:S05]  /*0090*/  @P0 BRA `(.L_x_36) ;  /* 0x0000000000c00947 */ /* 0x000fea0003800000 */
[----:B------:R-:W-:Y:S01]  /*00a0*/  IABS R6, R2 ;  /* 0x0000000200067213 */ /* 0x000fe20000000000 */
[----:B------:R-:W0:Y:S01]  /*00b0*/  LDC R7, c[0x0][0x388] ;  /* 0x0000e200ff077b82 */ /* 0x000e220000000800 */
[----:B------:R-:W1:Y:S01]  /*00c0*/  LDCU UR4, c[0x0][0x370] ;  /* 0x00006e00ff0477ac */ /* 0x000e620008000800 */
[----:B------:R-:W-:Y:S01]  /*00d0*/  HFMA2 R8, -RZ, RZ, 0, 0 ;  /* 0x00000000ff087431 */ /* 0x000fe200000001ff */
[----:B------:R-:W2:Y:S01]  /*00e0*/  I2F.RP R10, R6 ;  /* 0x00000006000a7306 */ /* 0x000ea20000209400 */
[----:B------:R-:W-:-:S04]  /*00f0*/  IMAD.MOV.U32 R14, RZ, RZ, R11 ;  /* 0x000000ffff0e7224 */ /* 0x000fc800078e000b */
[----:B------:R-:W3:Y:S08]  /*0100*/  LDC.64 R2, c[0x0][0x358] ;  /* 0x0000d600ff027b82 */ /* 0x000ef00000000a00 */
[----:B------:R-:W4:Y:S01]  /*0110*/  LDC.64 R4, c[0x0][0x380] ;  /* 0x0000e000ff047b82 */ /* 0x000f220000000a00 */
[----:B--2---:R-:W2:Y:S02]  /*0120*/  MUFU.RCP R10, R10 ;  /* 0x0000000a000a7308 */ /* 0x004ea40000001000 */
[----:B--2---:R-:W-:-:S06]  /*0130*/  VIADD R9, R10, 0xffffffe ;  /* 0x0ffffffe0a097836 */ /* 0x004fcc0000000000 */
[----:B------:R-:W2:Y:S02]  /*0140*/  F2I.FTZ.U32.TRUNC.NTZ R9, R9 ;  /* 0x0000000900097305 */ /* 0x000ea4000021f000 */
[----:B--2---:R-:W-:-:S04]  /*0150*/  IMAD.MOV R13, RZ, RZ, -R9 ;  /* 0x000000ffff0d7224 */ /* 0x004fc800078e0a09 */
[----:B------:R-:W-:-:S04]  /*0160*/  IMAD R13, R13, R6, RZ ;  /* 0x000000060d0d7224 */ /* 0x000fc800078e02ff */
[----:B------:R-:W-:-:S04]  /*0170*/  IMAD.HI.U32 R8, R9, R13, R8 ;  /* 0x0000000d09087227 */ /* 0x000fc800078e0008 */
[----:B01-34-:R-:W-:-:S07]  /*0180*/  IMAD R9, R12, UR4, RZ ;  /* 0x000000040c097c24 */ /* 0x01bfce000f8e02ff */
.L_x_37:
[----:B------:R-:W-:Y:S02]  /*0190*/  IABS R11, R14 ;  /* 0x0000000e000b7213 */ /* 0x000fe40000000000 */
[----:B------:R-:W-:-:S03]  /*01a0*/  IABS R16, R7 ;  /* 0x0000000700107213 */ /* 0x000fc60000000000 */
[----:B------:R-:W-:-:S05]  /*01b0*/  IMAD.HI.U32 R10, R8, R11, RZ ;  /* 0x0000000b080a7227 */ /* 0x000fca00078e00ff */
[----:B------:R-:W-:-:S05]  /*01c0*/  IADD3 R12, PT, PT, -R10, RZ, RZ ;  /* 0x000000ff0a0c7210 */ /* 0x000fca0007ffe1ff */
[----:B------:R-:W-:-:S05]  /*01d0*/  IMAD R11, R16, R12, R11 ;  /* 0x0000000c100b7224 */ /* 0x000fca00078e020b */
[----:B------:R-:W-:-:S13]  /*01e0*/  ISETP.GT.U32.AND P2, PT, R6, R11, PT ;  /* 0x0000000b0600720c */ /* 0x000fda0003f44070 */
[----:B------:R-:W-:Y:S01]  /*01f0*/  @!P2 IMAD.IADD R11, R11, 0x1, -R16 ;  /* 0x000000010b0ba824 */ /* 0x000fe200078e0a10 */
[----:B------:R-:W-:Y:S02]  /*0200*/  @!P2 IADD3 R10, PT, PT, R10, 0x1, RZ ;  /* 0x000000010a0aa810 */ /* 0x000fe40007ffe0ff */
[----:B------:R-:W-:Y:S02]  /*0210*/  ISETP.NE.AND P2, PT, R7, RZ, PT ;  /* 0x000000ff0700720c */ /* 0x000fe40003f45270 */
[----:B------:R-:W-:Y:S02]  /*0220*/  ISETP.GE.U32.AND P0, PT, R11, R6, PT ;  /* 0x000000060b00720c */ /* 0x000fe40003f06070 */
[----:B------:R-:W-:-:S04]  /*0230*/  LOP3.LUT R11, R14, R7, RZ, 0x3c, !PT ;  /* 0x000000070e0b7212 */ /* 0x000fc800078e3cff */
[----:B------:R-:W-:-:S07]  /*0240*/  ISETP.GE.AND P1, PT, R11, RZ, PT ;  /* 0x000000ff0b00720c */ /* 0x000fce0003f26270 */
[----:B------:R-:W-:-:S05]  /*0250*/  @P0 VIADD R10, R10, 0x1 ;  /* 0x000000010a0a0836 */ /* 0x000fca0000000000 */
[----:B------:R-:W-:-:S05]  /*0260*/  MOV R12, R10 ;  /* 0x0000000a000c7202 */ /* 0x000fca0000000f00 */
[----:B------:R-:W-:Y:S01]  /*0270*/  @!P1 IMAD.MOV R12, RZ, RZ, -R12 ;  /* 0x000000ffff0c9224 */ /* 0x000fe200078e0a0c */
[----:B------:R-:W-:-:S04]  /*0280*/  @!P2 LOP3.LUT R12, RZ, R7, RZ, 0x33, !PT ;  /* 0x00000007ff0ca212 */ /* 0x000fc800078e33ff */
[----:B------:R-:W-:-:S05]  /*0290*/  IADD3 R10, PT, PT, -R12, RZ, RZ ;  /* 0x000000ff0c0a7210 */ /* 0x000fca0007ffe1ff */
[----:B------:R-:W-:Y:S01]  /*02a0*/  IMAD R10, R7, R10, R14 ;  /* 0x0000000a070a7224 */ /* 0x000fe200078e020e */
[----:B------:R-:W-:-:S04]  /*02b0*/  IADD3 R14, PT, PT, R9, R14, RZ ;  /* 0x0000000e090e7210 */ /* 0x000fc80007ffe0ff */
[----:B------:R-:W-:-:S13]  /*02c0*/  ISETP.NE.AND P0, PT, R10, R12, PT ;  /* 0x0000000c0a00720c */ /* 0x000fda0003f05270 */
[----:B------:R-:W-:Y:S01]  /*02d0*/  @!P0 R2UR UR4, R2 ;  /* 0x00000000020482ca */ /* 0x000fe200000e0000 */
[-CC-:B------:R-:W-:Y:S01]  /*02e0*/  @!P0 IMAD R11, R10, R7.reuse, R10.reuse ;  /* 0x000000070a0b8224 */ /* 0x180fe200078e020a */
[C---:B------:R-:W-:Y:S01]  /*02f0*/  @!P0 R2UR UR5, R3.reuse ;  /* 0x00000000030582ca */ /* 0x040fe200000e0000 */
[----:B------:R-:W-:Y:S01]  /*0300*/  @P0 IMAD R13, R12, R7, R10 ;  /* 0x000000070c0d0224 */ /* 0x000fe200078e020a */
[----:B------:R-:W-:Y:S01]  /*0310*/  @P0 R2UR UR6, R2 ;  /* 0x00000000020602ca */ /* 0x000fe200000e0000 */
[----:B------:R-:W-:Y:S01]  /*0320*/  @!P0 IMAD.MOV.U32 R15, RZ, RZ, 0x3f800000 ;  /* 0x3f800000ff0f8424 */ /* 0x000fe200078e00ff */
[----:B------:R-:W-:Y:S01]  /*0330*/  @P0 R2UR UR7, R3 ;  /* 0x00000000030702ca */ /* 0x000fe200000e0000 */
[----:B------:R-:W-:-:S04]  /*0340*/  @!P0 IMAD.WIDE R10, R11, 0x4, R4 ;  /* 0x000000040b0a8825 */ /* 0x000fc800078e0204 */
[----:B------:R-:W-:-:S04]  /*0350*/  @P0 IMAD.WIDE R12, R13, 0x4, R4 ;  /* 0x000000040d0c0825 */ /* 0x000fc800078e0204 */
[----:B------:R0:W-:Y:S04]  /*0360*/  @!P0 STG.E desc[UR4][R10.64], R15 ;  /* 0x0000000f0a008986 */ /* 0x0001e8000c101904 */
[----:B------:R0:W-:Y:S01]  /*0370*/  @P0 STG.E desc[UR6][R12.64], RZ ;  /* 0x000000ff0c000986 */ /* 0x0001e2000c101906 */
[----:B------:R-:W-:-:S13]  /*0380*/  ISETP.GE.AND P0, PT, R14, R0, PT ;  /* 0x000000000e00720c */ /* 0x000fda0003f06270 */
[----:B0-----:R-:W-:Y:S05]  /*0390*/  @!P0 BRA `(.L_x_37) ;  /* 0xfffffffc007c8947 */ /* 0x001fea000383ffff */
.L_x_36:
[----:B------:R-:W-:Y:S05]  /*03a0*/  BSYNC.RECONVERGENT B0 ;  /* 0x0000000000007941 */ /* 0x000fea0003800200 */
.L_x_35:
[----:B------:R-:W-:Y:S06]  /*03b0*/  BAR.SYNC.DEFER_BLOCKING 0x0 ;  /* 0x0000000000007b1d */ /* 0x000fec0000010000 */
[----:B------:R-:W-:Y:S05]  /*03c0*/  EXIT ;  /* 0x000000000000794d */ /* 0x000fea0003800000 */
.L_x_38:
        /* <DEDUP_REMOVED lines=11> */
.L_x_83:


//--------------------- .text._Z9sqrt_gpu2PfS_ii  --------------------------
	.section	.text._Z9sqrt_gpu2PfS_ii,"ax",@progbits
	.align	128
        .global         _Z9sqrt_gpu2PfS_ii
        .type           _Z9sqrt_gpu2PfS_ii,@function
        .size           _Z9sqrt_gpu2PfS_ii,(.L_x_78 - _Z9sqrt_gpu2PfS_ii)
        .other          _Z9sqrt_gpu2PfS_ii,@"STO_CUDA_ENTRY STV_DEFAULT"
_Z9sqrt_gpu2PfS_ii:
.text._Z9sqrt_gpu2PfS_ii:
[----:B------:R-:W-:Y:S01]  /*0000*/  LDC R1, c[0x0][0x37c] ;  /* 0x0000df00ff017b82 */ /* 0x000fe20000000800 */
[----:B------:R-:W0:Y:S07]  /*0010*/  S2R R7, SR_TID.X ;  /* 0x0000000000077919 */ /* 0x000e2e0000002100 */
[----:B------:R-:W0:Y:S01]  /*0020*/  S2UR UR5, SR_CTAID.X ;  /* 0x00000000000579c3 */ /* 0x000e220000002500 */
[----:B------:R-:W1:Y:S01]  /*0030*/  LDCU UR4, c[0x0][0x394] ;  /* 0x00007280ff0477ac */ /* 0x000e620008000800 */
[----:B------:R-:W-:Y:S01]  /*0040*/  BSSY.RECONVERGENT B0, `(.L_x_39) ;  /* 0x0000048000007945 */ /* 0x000fe20003800200 */
[----:B------:R-:W2:Y:S05]  /*0050*/  LDCU UR6, c[0x0][0x390] ;  /* 0x00007200ff0677ac */ /* 0x000eaa0008000800 */
[----:B------:R-:W0:Y:S01]  /*0060*/  LDC R8, c[0x0][0x360] ;  /* 0x0000d800ff087b82 */ /* 0x000e220000000800 */
[----:B-1----:R-:W-:Y:S01]  /*0070*/  UIMAD UR4, UR4, UR4, URZ ;  /* 0x00000004040472a4 */ /* 0x002fe2000f8e02ff */
[----:B0-----:R-:W-:-:S05]  /*0080*/  IMAD R7, R8, UR5, R7 ;  /* 0x0000000508077c24 */ /* 0x001fca000f8e0207 */
[----:B------:R-:W-:-:S13]  /*0090*/  ISETP.GE.AND P0, PT, R7, UR4, PT ;  /* 0x0000000407007c0c */ /* 0x000fda000bf06270 */
[----:B--2---:R-:W-:Y:S05]  /*00a0*/  @P0 BRA `(.L_x_40) ;  /* 0x0000000400040947 */ /* 0x004fea0003800000 */
[----:B------:R-:W0:Y:S01]  /*00b0*/  LDC R6, c[0x0][0x394] ;  /* 0x0000e500ff067b82 */ /* 0x000e220000000800 */
[----:B------:R-:W1:Y:S07]  /*00c0*/  LDCU UR5, c[0x0][0x370] ;  /* 0x00006e00ff0577ac */ /* 0x000e6e0008000800 */
[----:B------:R-:W2:Y:S08]  /*00d0*/  LDC.64 R12, c[0x0][0x358] ;  /* 0x0000d600ff0c7b82 */ /* 0x000eb00000000a00 */
[----:B------:R-:W3:Y:S01]  /*00e0*/  LDC.64 R2, c[0x0][0x388] ;  /* 0x0000e200ff027b82 */ /* 0x000ee20000000a00 */
[----:B-1----:R-:W-:-:S07]  /*00f0*/  IMAD R8, R8, UR5, RZ ;  /* 0x0000000508087c24 */ /* 0x002fce000f8e02ff */
[----:B------:R-:W1:Y:S02]  /*0100*/  LDC.64 R4, c[0x0][0x380] ;  /* 0x0000e000ff047b82 */ /* 0x000e640000000a00 */
.L_x_47:
[----:B0-2---:R-:W-:Y:S01]  /*0110*/  IABS R9, R6 ;  /* 0x0000000600097213 */ /* 0x005fe20000000000 */
[----:B------:R-:W-:Y:S03]  /*0120*/  BSSY.RECONVERGENT B1, `(.L_x_41) ;  /* 0x0000036000017945 */ /* 0x000fe60003800200 */
[----:B------:R-:W0:Y:S08]  /*0130*/  I2F.RP R0, R9 ;  /* 0x0000000900007306 */ /* 0x000e300000209400 */
[----:B0-----:R-:W0:Y:S02]  /*0140*/  MUFU.RCP R0, R0 ;  /* 0x0000000000007308 */ /* 0x001e240000001000 */
[----:B0-----:R-:W-:-:S06]  /*0150*/  VIADD R10, R0, 0xffffffe ;  /* 0x0ffffffe000a7836 */ /* 0x001fcc0000000000 */
[----:B------:R0:W4:Y:S02]  /*0160*/  F2I.FTZ.U32.TRUNC.NTZ R11, R10 ;  /* 0x0000000a000b7305 */ /* 0x000124000021f000 */
[----:B0-----:R-:W-:Y:S01]  /*0170*/  IMAD.MOV.U32 R10, RZ, RZ, RZ ;  /* 0x000000ffff0a7224 */ /* 0x001fe200078e00ff */
[----:B----4-:R-:W-:-:S05]  /*0180*/  IADD3 R14, PT, PT, RZ, -R11, RZ ;  /* 0x8000000bff0e7210 */ /* 0x010fca0007ffe0ff */
[----:B------:R-:W-:Y:S01]  /*0190*/  IMAD R15, R14, R9, RZ ;  /* 0x000000090e0f7224 */ /* 0x000fe200078e02ff */
[----:B------:R-:W-:-:S03]  /*01a0*/  IABS R14, R7 ;  /* 0x00000007000e7213 */ /* 0x000fc60000000000 */
[----:B------:R-:W-:-:S06]  /*01b0*/  IMAD.HI.U32 R11, R11, R15, R10 ;  /* 0x0000000f0b0b7227 */ /* 0x000fcc00078e000a */
        /* <DEDUP_REMOVED lines=10> */
[----:B------:R-:W-:-:S06]  /*0260*/  @P0 VIADD R11, R11, 0x1 ;  /* 0x000000010b0b0836 */ /* 0x000fcc0000000000 */
[----:B------:R-:W-:Y:S02]  /*0270*/  @!P1 IADD3 R11, PT, PT, -R11, RZ, RZ ;  /* 0x000000ff0b0b9210 */ /* 0x000fe40007ffe1ff */
[----:B------:R-:W-:-:S05]  /*0280*/  @!P2 LOP3.LUT R11, RZ, R6, RZ, 0x33, !PT ;  /* 0x00000006ff0ba212 */ /* 0x000fca00078e33ff */
[----:B------:R-:W-:-:S04]  /*0290*/  IMAD.MOV R0, RZ, RZ, -R11 ;  /* 0x000000ffff007224 */ /* 0x000fc800078e0a0b */
[----:B------:R-:W-:-:S05]  /*02a0*/  IMAD R0, R6, R0, R7 ;  /* 0x0000000006007224 */ /* 0x000fca00078e0207 */
[----:B------:R-:W-:-:S13]  /*02b0*/  ISETP.NE.AND P0, PT, R0, R11, PT ;  /* 0x0000000b0000720c */ /* 0x000fda0003f05270 */
[----:B------:R-:W-:Y:S05]  /*02c0*/  @P0 BRA `(.L_x_42) ;  /* 0x00000000005c0947 */ /* 0x000fea0003800000 */
[----:B--2---:R-:W-:Y:S02]  /*02d0*/  R2UR UR8, R12 ;  /* 0x000000000c0872ca */ /* 0x004fe400000e0000 */
[----:B------:R-:W-:Y:S02]  /*02e0*/  R2UR UR9, R13 ;  /* 0x000000000d0972ca */ /* 0x000fe400000e0000 */
[----:B------:R-:W-:-:S05]  /*02f0*/  IADD3 R11, PT, PT, R0, UR6, -R6 ;  /* 0x00000006000b7c10 */ /* 0x000fca000fffe806 */
[----:B-1----:R-:W-:-:S06]  /*0300*/  IMAD.WIDE R10, R11, 0x4, R4 ;  /* 0x000000040b0a7825 */ /* 0x002fcc00078e0204 */
[----:B------:R-:W2:Y:S01]  /*0310*/  LDG.E R14, desc[UR8][R10.64] ;  /* 0x000000080a0e7981 */ /* 0x000ea2000c1e1900 */
[----:B------:R-:W-:Y:S01]  /*0320*/  BSSY.RECONVERGENT B2, `(.L_x_43) ;  /* 0x000000c000027945 */ /* 0x000fe20003800200 */
[----:B--2---:R-:W-:Y:S01]  /*0330*/  IADD3 R0, PT, PT, R14, -0xd000000, RZ ;  /* 0xf30000000e007810 */ /* 0x004fe20007ffe0ff */
[----:B------:R0:W1:Y:S03]  /*0340*/  MUFU.RSQ R15, R14 ;  /* 0x0000000e000f7308 */ /* 0x0000660000001400 */
[----:B------:R-:W-:-:S13]  /*0350*/  ISETP.GT.U32.AND P0, PT, R0, 0x727fffff, PT ;  /* 0x727fffff0000780c */ /* 0x000fda0003f04070 */
[----:B0-----:R-:W-:Y:S05]  /*0360*/  @!P0 BRA `(.L_x_44) ;  /* 0x00000000000c8947 */ /* 0x001fea0003800000 */
[----:B------:R-:W-:-:S07]  /*0370*/  MOV R16, 0x390 ;  /* 0x0000039000107802 */ /* 0x000fce0000000f00 */
[----:B-1-3--:R-:W-:Y:S05]  /*0380*/  CALL.REL.NOINC `($__internal_3_$__cuda_sm20_sqrt_rn_f32_slowpath) ;  /* 0x0000000000587944 */ /* 0x00afea0003c00000 */
[----:B------:R-:W-:Y:S05]  /*0390*/  BRA `(.L_x_45) ;  /* 0x0000000000107947 */ /* 0x000fea0003800000 */
.L_x_44:
[----:B-1----:R-:W-:Y:S01]  /*03a0*/  FMUL.FTZ R9, R14, R15 ;  /* 0x0000000f0e097220 */ /* 0x002fe20000410000 */
[----:B------:R-:W-:-:S03]  /*03b0*/  FMUL.FTZ R10, R15, 0.5 ;  /* 0x3f0000000f0a7820 */ /* 0x000fc60000410000 */
[----:B------:R-:W-:-:S04]  /*03c0*/  FFMA R0, -R9, R9, R14 ;  /* 0x0000000909007223 */ /* 0x000fc8000000010e */
[----:B------:R-:W-:-:S07]  /*03d0*/  FFMA R9, R0, R10, R9 ;  /* 0x0000000a00097223 */ /* 0x000fce0000000009 */
.L_x_45:
[----:B------:R-:W-:Y:S05]  /*03e0*/  BSYNC.RECONVERGENT B2 ;  /* 0x0000000000027941 */ /* 0x000fea0003800200 */
.L_x_43:
[----:B------:R-:W-:Y:S01]  /*03f0*/  R2UR UR8, R12 ;  /* 0x000000000c0872ca */ /* 0x000fe200000e0000 */
[----:B---3--:R-:W-:Y:S01]  /*0400*/  IMAD.WIDE R10, R7, 0x4, R2 ;  /* 0x00000004070a7825 */ /* 0x008fe200078e0202 */
[----:B------:R-:W-:-:S13]  /*0410*/  R2UR UR9, R13 ;  /* 0x000000000d0972ca */ /* 0x000fda00000e0000 */
[----:B------:R2:W-:Y:S01]  /*0420*/  STG.E desc[UR8][R10.64], R9 ;  /* 0x000000090a007986 */ /* 0x0005e2000c101908 */
[----:B------:R-:W-:Y:S05]  /*0430*/  BRA `(.L_x_46) ;  /* 0x0000000000107947 */ /* 0x000fea0003800000 */
.L_x_42:
[----:B--2---:R-:W-:Y:S01]  /*0440*/  R2UR UR8, R12 ;  /* 0x000000000c0872ca */ /* 0x004fe200000e0000 */
[----:B---3--:R-:W-:Y:S01]  /*0450*/  IMAD.WIDE R10, R7, 0x4, R2 ;  /* 0x00000004070a7825 */ /* 0x008fe200078e0202 */
[----:B------:R-:W-:-:S13]  /*0460*/  R2UR UR9, R13 ;  /* 0x000000000d0972ca */ /* 0x000fda00000e0000 */
[----:B------:R0:W-:Y:S02]  /*0470*/  STG.E desc[UR8][R10.64], RZ ;  /* 0x000000ff0a007986 */ /* 0x0001e4000c101908 */
.L_x_46:
[----:B------:R-:W-:Y:S05]  /*0480*/  BSYNC.RECONVERGENT B1 ;  /* 0x0000000000017941 */ /* 0x000fea0003800200 */
.L_x_41:
[----:B------:R-:W-:-:S05]  /*0490*/  IMAD.IADD R7, R8, 0x1, R7 ;  /* 0x0000000108077824 */ /* 0x000fca00078e0207 */
[----:B------:R-:W-:-:S13]  /*04a0*/  ISETP.GE.AND P0, PT, R7, UR4, PT ;  /* 0x0000000407007c0c */ /* 0x000fda000bf06270 */
[----:B------:R-:W-:Y:S05]  /*04b0*/  @!P0 BRA `(.L_x_47) ;  /* 0xfffffffc00148947 */ /* 0x000fea000383ffff */
.L_x_40:
[----:B------:R-:W-:Y:S05]  /*04c0*/  BSYNC.RECONVERGENT B0 ;  /* 0x0000000000007941 */ /* 0x000fea0003800200 */
.L_x_39:
[----:B------:R-:W-:Y:S06]  /*04d0*/  BAR.SYNC.DEFER_BLOCKING 0x0 ;  /* 0x0000000000007b1d */ /* 0x000fec0000010000 */
[----:B------:R-:W-:Y:S05]  /*04e0*/  EXIT ;  /* 0x000000000000794d */ /* 0x000fea0003800000 */
        .weak           $__internal_3_$__cuda_sm20_sqrt_rn_f32_slowpath
        .type           $__internal_3_$__cuda_sm20_sqrt_rn_f32_slowpath,@function
        .size           $__internal_3_$__cuda_sm20_sqrt_rn_f32_slowpath,(.L_x_78 - $__internal_3_$__cuda_sm20_sqrt_rn_f32_slowpath)
$__internal_3_$__cuda_sm20_sqrt_rn_f32_slowpath:
[----:B------:R-:W-:-:S13]  /*04f0*/  LOP3.LUT P0, RZ, R14, 0x7fffffff, RZ, 0xc0, !PT ;  /* 0x7fffffff0eff7812 */ /* 0x000fda000780c0ff */
[----:B------:R-:W-:Y:S01]  /*0500*/  @!P0 MOV R9, R14 ;  /* 0x0000000e00098202 */ /* 0x000fe20000000f00 */
[----:B------:R-:W-:Y:S06]  /*0510*/  @!P0 BRA `(.L_x_48) ;  /* 0x0000000000448947 */ /* 0x000fec0003800000 */
[----:B------:R-:W-:Y:S01]  /*0520*/  FSETP.GEU.FTZ.AND P0, PT, R14, RZ, PT ;  /* 0x000000ff0e00720b */ /* 0x000fe20003f1e000 */
[----:B------:R-:W-:-:S12]  /*0530*/  IMAD.MOV.U32 R0, RZ, RZ, R14 ;  /* 0x000000ffff007224 */ /* 0x000fd800078e000e */
[----:B------:R-:W-:Y:S01]  /*0540*/  @!P0 MOV R9, 0x7fffffff ;  /* 0x7fffffff00098802 */ /* 0x000fe20000000f00 */
[----:B------:R-:W-:Y:S06]  /*0550*/  @!P0 BRA `(.L_x_48) ;  /* 0x0000000000348947 */ /* 0x000fec0003800000 */
[----:B------:R-:W-:-:S13]  /*0560*/  FSETP.GTU.FTZ.AND P0, PT, |R0|, +INF , PT ;  /* 0x7f8000000000780b */ /* 0x000fda0003f1c200 */
[----:B------:R-:W-:Y:S01]  /*0570*/  @P0 FADD.FTZ R9, R0, 1 ;  /* 0x3f80000000090421 */ /* 0x000fe20000010000 */
[----:B------:R-:W-:Y:S06]  /*0580*/  @P0 BRA `(.L_x_48) ;  /* 0x0000000000280947 */ /* 0x000fec0003800000 */
[----:B------:R-:W-:-:S13]  /*0590*/  FSETP.NEU.FTZ.AND P0, PT, |R0|, +INF , PT ;  /* 0x7f8000000000780b */ /* 0x000fda0003f1d200 */
[----:B------:R-:W-:-:S04]  /*05a0*/  @P0 FFMA R10, R0, 1.84467440737095516160e+19, RZ ;  /* 0x5f800000000a0823 */ /* 0x000fc800000000ff */
[----:B------:R-:W0:Y:S02]  /*05b0*/  @P0 MUFU.RSQ R9, R10 ;  /* 0x0000000a00090308 */ /* 0x000e240000001400 */
[----:B0-----:R-:W-:Y:S01]  /*05c0*/  @P0 FMUL.FTZ R11, R10, R9 ;  /* 0x000000090a0b0220 */ /* 0x001fe20000410000 */
[----:B------:R-:W-:Y:S01]  /*05d0*/  @P0 FMUL.FTZ R15, R9, 0.5 ;  /* 0x3f000000090f0820 */ /* 0x000fe20000410000 */
[----:B------:R-:W-:Y:S02]  /*05e0*/  @!P0 IMAD.MOV.U32 R9, RZ, RZ, R0 ;  /* 0x000000ffff098224 */ /* 0x000fe400078e0000 */
[----:B------:R-:W-:-:S04]  /*05f0*/  @P0 FADD.FTZ R14, -R11, -RZ ;  /* 0x800000ff0b0e0221 */ /* 0x000fc80000010100 */
[----:B------:R-:W-:-:S04]  /*0600*/  @P0 FFMA R14, R11, R14, R10 ;  /* 0x0000000e0b0e0223 */ /* 0x000fc8000000000a */
[----:B------:R-:W-:-:S04]  /*0610*/  @P0 FFMA R14, R14, R15, R11 ;  /* 0x0000000f0e0e0223 */ /* 0x000fc8000000000b */
[----:B------:R-:W-:-:S07]  /*0620*/  @P0 FMUL.FTZ R9, R14, 2.3283064365386962891e-10 ;  /* 0x2f8000000e090820 */ /* 0x000fce0000410000 */
.L_x_48:
[----:B------:R-:W-:Y:S01]  /*0630*/  MOV R10, R16 ;  /* 0x00000010000a7202 */ /* 0x000fe20000000f00 */
[----:B------:R-:W-:-:S04]  /*0640*/  IMAD.MOV.U32 R11, RZ, RZ, 0x0 ;  /* 0x00000000ff0b7424 */ /* 0x000fc800078e00ff */
[----:B------:R-:W-:Y:S05]  /*0650*/  RET.REL.NODEC R10 `(_Z9sqrt_gpu2PfS_ii) ;  /* 0xfffffff80a687950 */ /* 0x000fea0003c3ffff */
.L_x_49:
        /* <DEDUP_REMOVED lines=10> */
.L_x_78:


//--------------------- .text._Z12transmissionPfS_ll --------------------------
	.section	.text._Z12transmissionPfS_ll,"ax",@progbits
	.align	128
        .global         _Z12transmissionPfS_ll
        .type           _Z12transmissionPfS_ll,@function
        .size           _Z12transmissionPfS_ll,(.L_x_80 - _Z12transmissionPfS_ll)
        .other          _Z12transmissionPfS_ll,@"STO_CUDA_ENTRY STV_DEFAULT"
_Z12transmissionPfS_ll:
.text._Z12transmissionPfS_ll:
[----:B------:R-:W-:Y:S01]  /*0000*/  LDC R1, c[0x0][0x37c] ;  /* 0x0000df00ff017b82 */ /* 0x000fe20000000800 */
[----:B------:R-:W0:Y:S07]  /*0010*/  S2R R3, SR_TID.X ;  /* 0x0000000000037919 */ /* 0x000e2e0000002100 */
[----:B------:R-:W1:Y:S01]  /*0020*/  LDC.64 R6, c[0x0][0x390] ;  /* 0x0000e400ff067b82 */ /* 0x000e620000000a00 */
[----:B------:R-:W2:Y:S01]  /*0030*/  LDCU UR18, c[0x0][0x394] ;  /* 0x00007280ff1277ac */ /* 0x000ea20008000800 */
[----:B------:R-:W-:Y:S01]  /*0040*/  BSSY.RECONVERGENT B0, `(.L_x_50) ;  /* 0x0000196000007945 */ /* 0x000fe20003800200 */
[----:B------:R-:W3:Y:S05]  /*0050*/  LDCU UR22, c[0x0][0x394] ;  /* 0x00007280ff1677ac */ /* 0x000eea0008000800 */
[----:B------:R-:W1:Y:S01]  /*0060*/  LDC.64 R4, c[0x0][0x398] ;  /* 0x0000e600ff047b82 */ /* 0x000e620000000a00 */
[----:B------:R-:W4:Y:S01]  /*0070*/  LDCU UR19, c[0x0][0x390] ;  /* 0x00007200ff1377ac */ /* 0x000f220008000800 */
[----:B------:R-:W0:Y:S06]  /*0080*/  LDCU UR23, c[0x0][0x390] ;  /* 0x00007200ff1777ac */ /* 0x000e2c0008000800 */
[----:B------:R-:W0:Y:S01]  /*0090*/  S2UR UR4, SR_CTAID.X ;  /* 0x00000000000479c3 */ /* 0x000e220000002500 */
[----:B------:R-:W0:Y:S01]  /*00a0*/  LDCU.64 UR20, c[0x0][0x390] ;  /* 0x00007200ff1477ac */ /* 0x000e220008000a00 */
[----:B------:R-:W0:Y:S06]  /*00b0*/  LDCU.64 UR24, c[0x0][0x390] ;  /* 0x00007200ff1877ac */ /* 0x000e2c0008000a00 */
[----:B------:R-:W0:Y:S01]  /*00c0*/  LDC R2, c[0x0][0x360] ;  /* 0x0000d800ff027b82 */ /* 0x000e220000000800 */
[----:B------:R-:W5:Y:S01]  /*00d0*/  LDCU UR8, c[0x0][0x370] ;  /* 0x00006e00ff0877ac */ /* 0x000f620008000800 */
[----:B------:R-:W0:Y:S01]  /*00e0*/  LDCU.64 UR12, c[0x0][0x398] ;  /* 0x00007300ff0c77ac */ /* 0x000e220008000a00 */
[-C--:B-1----:R-:W-:Y:S01]  /*00f0*/  IMAD R0, R5, R6.reuse, RZ ;  /* 0x0000000605007224 */ /* 0x082fe200078e02ff */
[----:B------:R-:W1:Y:S01]  /*0100*/  LDCU.64 UR14, c[0x0][0x398] ;  /* 0x00007300ff0e77ac */ /* 0x000e620008000a00 */
[C---:B------:R-:W-:Y:S01]  /*0110*/  IMAD.WIDE.U32 R12, R4.reuse, R6, RZ ;  /* 0x00000006040c7225 */ /* 0x040fe200078e00ff */
[----:B------:R-:W1:Y:S03]  /*0120*/  LDCU.64 UR10, c[0x0][0x388] ;  /* 0x00007100ff0a77ac */ /* 0x000e660008000a00 */
[----:B------:R-:W-:Y:S01]  /*0130*/  IMAD R5, R4, R7, R0 ;  /* 0x0000000704057224 */ /* 0x000fe200078e0200 */
[----:B------:R-:W1:Y:S03]  /*0140*/  LDCU.64 UR16, c[0x0][0x388] ;  /* 0x00007100ff1077ac */ /* 0x000e660008000a00 */
[----:B------:R-:W-:-:S02]  /*0150*/  IMAD.IADD R0, R13, 0x1, R5 ;  /* 0x000000010d007824 */ /* 0x000fc400078e0205 */
[C---:B0-----:R-:W-:Y:S01]  /*0160*/  IMAD R3, R2.reuse, UR4, R3 ;  /* 0x0000000402037c24 */ /* 0x041fe2000f8e0203 */
[----:B------:R-:W0:Y:S01]  /*0170*/  LDCU.128 UR4, c[0x0][0x380] ;  /* 0x00007000ff0477ac */ /* 0x000e220008000c00 */
[----:B-----5:R-:W-:-:S03]  /*0180*/  IMAD R2, R2, UR8, RZ ;  /* 0x0000000802027c24 */ /* 0x020fc6000f8e02ff */
[----:B------:R-:W-:-:S04]  /*0190*/  ISETP.GT.U32.AND P0, PT, R12, R3, PT ;  /* 0x000000030c00720c */ /* 0x000fc80003f04070 */
[----:B------:R-:W-:-:S13]  /*01a0*/  ISETP.GT.AND.EX P0, PT, R0, RZ, PT, P0 ;  /* 0x000000ff0000720c */ /* 0x000fda0003f04300 */
[----:B01234-:R-:W-:Y:S05]  /*01b0*/  @!P0 BRA `(.L_x_51) ;  /* 0x0000001400f88947 */ /* 0x01ffea0003800000 */
[----:B------:R-:W-:Y:S01]  /*01c0*/  IADD3 R9, P1, PT, R2, R3, RZ ;  /* 0x0000000302097210 */ /* 0x000fe20007f3e0ff */
[----:B------:R-:W-:Y:S01]  /*01d0*/  IMAD.MOV.U32 R11, RZ, RZ, RZ ;  /* 0x000000ffff0b7224 */ /* 0x000fe200078e00ff */
[----:B------:R-:W-:Y:S02]  /*01e0*/  BSSY.RECONVERGENT B1, `(.L_x_52) ;  /* 0x0000023000017945 */ /* 0x000fe40003800200 */
[----:B------:R-:W-:Y:S01]  /*01f0*/  ISETP.GE.U32.AND P0, PT, R9, R12, PT ;  /* 0x0000000c0900720c */ /* 0x000fe20003f06070 */
[----:B------:R-:W-:Y:S01]  /*0200*/  IMAD.X R15, RZ, RZ, R11, P1 ;  /* 0x000000ffff0f7224 */ /* 0x000fe200008e060b */
[----:B------:R-:W-:-:S04]  /*0210*/  ISETP.GT.U32.AND P1, PT, R12, R9, PT ;  /* 0x000000090c00720c */ /* 0x000fc80003f24070 */
[----:B------:R-:W-:Y:S02]  /*0220*/  ISETP.GE.U32.AND.EX P0, PT, R15, R0, PT, P0 ;  /* 0x000000000f00720c */ /* 0x000fe40003f06100 */
[----:B------:R-:W-:Y:S02]  /*0230*/  ISETP.GT.U32.AND.EX P1, PT, R0, R15, PT, P1 ;  /* 0x0000000f0000720c */ /* 0x000fe40003f24110 */
[----:B------:R-:W-:Y:S02]  /*0240*/  SEL R16, RZ, 0x1, P0 ;  /* 0x00000001ff107807 */ /* 0x000fe40000000000 */
[----:B------:R-:W-:Y:S02]  /*0250*/  SEL R7, R12, R9, P1 ;  /* 0x000000090c077207 */ /* 0x000fe40000800000 */
[----:B------:R-:W-:Y:S02]  /*0260*/  SEL R5, R0, R15, P1 ;  /* 0x0000000f00057207 */ /* 0x000fe40000800000 */
        /* <DEDUP_REMOVED lines=8> */
[----:B0-----:R-:W-:-:S06]  /*02f0*/  IADD3 R4, PT, PT, R6, 0xffffffe, RZ ;  /* 0x0ffffffe06047810 */ /* 0x001fcc0007ffe0ff */
        /* <DEDUP_REMOVED lines=10> */
[----:B------:R-:W-:Y:S01]  /*03a0*/  ISETP.GE.U32.AND P1, PT, R7, R2, PT ;  /* 0x000000020700720c */ /* 0x000fe20003f26070 */
[----:B------:R-:W-:-:S12]  /*03b0*/  IMAD.MOV.U32 R7, RZ, RZ, RZ ;  /* 0x000000ffff077224 */ /* 0x000fd800078e00ff */
[----:B------:R-:W-:Y:S01]  /*03c0*/  @P1 VIADD R6, R6, 0x1 ;  /* 0x0000000106061836 */ /* 0x000fe20000000000 */
[----:B------:R-:W-:Y:S01]  /*03d0*/  @!P2 LOP3.LUT R6, RZ, R2, RZ, 0x33, !PT ;  /* 0x00000002ff06a212 */ /* 0x000fe200078e33ff */
[----:B------:R-:W-:Y:S06]  /*03e0*/  BRA `(.L_x_54) ;  /* 0x0000000000087947 */ /* 0x000fec0003800000 */
.L_x_53:
[----:B------:R-:W-:-:S07]  /*03f0*/  MOV R4, 0x410 ;  /* 0x0000041000047802 */ /* 0x000fce0000000f00 */
[----:B------:R-:W-:Y:S05]  /*0400*/  CALL.REL.NOINC `($__internal_5_$__cuda_sm20_div_u64) ;  /* 0x0000001800c07944 */ /* 0x000fea0003c00000 */
.L_x_54:
[----:B------:R-:W-:Y:S05]  /*0410*/  BSYNC.RECONVERGENT B1 ;  /* 0x0000000000017941 */ /* 0x000fea0003800200 */
.L_x_52:
[----:B------:R-:W-:Y:S01]  /*0420*/  IADD3 R16, P1, PT, R6, R16, RZ ;  /* 0x0000001006107210 */ /* 0x000fe20007f3e0ff */
[----:B------:R-:W0:Y:S01]  /*0430*/  LDC R4, c[0x0][0x390] ;  /* 0x0000e400ff047b82 */ /* 0x000e220000000800 */
[----:B------:R-:W-:Y:S02]  /*0440*/  BSSY.RECONVERGENT B1, `(.L_x_55) ;  /* 0x0000057000017945 */ /* 0x000fe40003800200 */
[----:B------:R-:W-:Y:S02]  /*0450*/  LOP3.LUT R6, R16, 0x3, RZ, 0xc0, !PT ;  /* 0x0000000310067812 */ /* 0x000fe400078ec0ff */
[----:B------:R-:W-:Y:S02]  /*0460*/  IADD3.X R17, PT, PT, RZ, R7, RZ, P1, !PT ;  /* 0x00000007ff117210 */ /* 0x000fe40000ffe4ff */
[----:B------:R-:W-:Y:S01]  /*0470*/  ISETP.NE.U32.AND P0, PT, R6, 0x3, PT ;  /* 0x000000030600780c */ /* 0x000fe20003f05070 */
[----:B------:R-:W1:Y:S03]  /*0480*/  LDC R5, c[0x0][0x394] ;  /* 0x0000e500ff057b82 */ /* 0x000e660000000800 */
[----:B------:R-:W-:-:S05]  /*0490*/  ISETP.NE.AND.EX P0, PT, RZ, RZ, PT, P0 ;  /* 0x000000ffff00720c */ /* 0x000fca0003f05300 */
[----:B------:R-:W2:Y:S08]  /*04a0*/  LDC.64 R14, c[0x0][0x358] ;  /* 0x0000d600ff0e7b82 */ /* 0x000eb00000000a00 */
[----:B------:R-:W-:Y:S05]  /*04b0*/  @!P0 BRA `(.L_x_56) ;  /* 0x00000004003c8947 */ /* 0x000fea0003800000 */
[----:B------:R-:W3:Y:S01]  /*04c0*/  LDCU.64 UR8, c[0x0][0x380] ;  /* 0x00007000ff0877ac */ /* 0x000ee20008000a00 */
[----:B------:R-:W-:Y:S02]  /*04d0*/  VIADD R24, R16, 0x1 ;  /* 0x0000000110187836 */ /* 0x000fe40000000000 */
[----:B------:R-:W-:-:S03]  /*04e0*/  IMAD.MOV.U32 R23, RZ, RZ, RZ ;  /* 0x000000ffff177224 */ /* 0x000fc600078e00ff */
[----:B------:R-:W-:Y:S02]  /*04f0*/  LOP3.LUT R24, R24, 0x3, RZ, 0xc0, !PT ;  /* 0x0000000318187812 */ /* 0x000fe400078ec0ff */
[----:B---3--:R-:W-:-:S04]  /*0500*/  LEA R22, P0, R3, UR8, 0x2 ;  /* 0x0000000803167c11 */ /* 0x008fc8000f8010ff */
[----:B------:R-:W-:-:S09]  /*0510*/  LEA.HI.X R25, R3, UR9, R11, 0x2, P0 ;  /* 0x0000000903197c11 */ /* 0x000fd200080f140b */
.L_x_60:
[----:B------:R-:W-:Y:S01]  /*0520*/  IMAD.U32 R18, RZ, RZ, UR18 ;  /* 0x00000012ff127e24 */ /* 0x000fe2000f8e00ff */
[----:B------:R-:W-:Y:S04]  /*0530*/  BSSY.RECONVERGENT B2, `(.L_x_57) ;  /* 0x000002c000027945 */ /* 0x000fe80003800200 */
[----:B------:R-:W-:-:S04]  /*0540*/  LOP3.LUT R6, R11, R18, RZ, 0xfc, !PT ;  /* 0x000000120b067212 */ /* 0x000fc800078efcff */
[----:B------:R-:W-:-:S13]  /*0550*/  ISETP.NE.U32.AND P0, PT, R6, RZ, PT ;  /* 0x000000ff0600720c */ /* 0x000fda0003f05070 */
[----:B---3--:R-:W-:Y:S05]  /*0560*/  @P0 BRA `(.L_x_58) ;  /* 0x0000000000600947 */ /* 0x008fea0003800000 */
[----:B------:R-:W-:Y:S01]  /*0570*/  MOV R19, UR19 ;  /* 0x0000001300137c02 */ /* 0x000fe20008000f00 */
[----:B------:R-:W-:-:S03]  /*0580*/  IMAD.MOV.U32 R27, RZ, RZ, RZ ;  /* 0x000000ffff1b7224 */ /* 0x000fc600078e00ff */
[----:B------:R-:W3:Y:S01]  /*0590*/  I2F.U32.RP R8, R19 ;  /* 0x0000001300087306 */ /* 0x000ee20000209000 */
[----:B------:R-:W-:-:S07]  /*05a0*/  ISETP.NE.U32.AND P2, PT, R19, RZ, PT ;  /* 0x000000ff1300720c */ /* 0x000fce0003f45070 */
[----:B---3--:R-:W3:Y:S02]  /*05b0*/  MUFU.RCP R8, R8 ;  /* 0x0000000800087308 */ /* 0x008ee40000001000 */
[----:B---3--:R-:W-:-:S06]  /*05c0*/  VIADD R6, R8, 0xffffffe ;  /* 0x0ffffffe08067836 */ /* 0x008fcc0000000000 */
[----:B------:R3:W4:Y:S02]  /*05d0*/  F2I.FTZ.U32.TRUNC.NTZ R7, R6 ;  /* 0x0000000600077305 */ /* 0x000724000021f000 */
[----:B---3--:R-:W-:Y:S02]  /*05e0*/  IMAD.MOV.U32 R6, RZ, RZ, RZ ;  /* 0x000000ffff067224 */ /* 0x008fe400078e00ff */
[----:B----4-:R-:W-:-:S04]  /*05f0*/  IMAD R9, R7, R19, RZ ;  /* 0x0000001307097224 */ /* 0x010fc800078e02ff */
[----:B------:R-:W-:-:S04]  /*0600*/  IMAD.MOV R9, RZ, RZ, -R9 ;  /* 0x000000ffff097224 */ /* 0x000fc800078e0a09 */
[----:B------:R-:W-:-:S04]  /*0610*/  IMAD.HI.U32 R10, R7, R9, R6 ;  /* 0x00000009070a7227 */ /* 0x000fc800078e0006 */
[----:B------:R-:W-:Y:S02]  /*0620*/  IMAD.MOV.U32 R9, RZ, RZ, RZ ;  /* 0x000000ffff097224 */ /* 0x000fe400078e00ff */
[----:B------:R-:W-:-:S05]  /*0630*/  IMAD.HI.U32 R8, R10, R3, RZ ;  /* 0x000000030a087227 */ /* 0x000fca00078e00ff */
[----:B------:R-:W-:-:S05]  /*0640*/  IADD3 R10, PT, PT, -R8, RZ, RZ ;  /* 0x000000ff080a7210 */ /* 0x000fca0007ffe1ff */
        /* <DEDUP_REMOVED lines=10> */
.L_x_58:
[----:B------:R-:W-:Y:S01]  /*06f0*/  IMAD.MOV.U32 R21, RZ, RZ, R3 ;  /* 0x000000ffff157224 */ /* 0x000fe200078e0003 */
[----:B------:R-:W-:-:S07]  /*0700*/  MOV R6, 0x720 ;  /* 0x0000072000067802 */ /* 0x000fce0000000f00 */
[----:B012---:R-:W-:Y:S05]  /*0710*/  CALL.REL.NOINC `($__internal_4_$__cuda_sm20_div_s64) ;  /* 0x0000001000ac7944 */ /* 0x007fea0003c00000 */
[----:B------:R-:W-:Y:S01]  /*0720*/  IADD3 R6, P0, PT, RZ, -R7, RZ ;  /* 0x80000007ff067210 */ /* 0x000fe20007f1e0ff */
[----:B------:R-:W-:Y:S01]  /*0730*/  IMAD.U32 R18, RZ, RZ, UR21 ;  /* 0x00000015ff127e24 */ /* 0x000fe2000f8e00ff */
[----:B------:R-:W-:Y:S02]  /*0740*/  MOV R19, UR20 ;  /* 0x0000001400137c02 */ /* 0x000fe40008000f00 */
[----:B------:R-:W-:Y:S01]  /*0750*/  MOV R9, R11 ;  /* 0x0000000b00097202 */ /* 0x000fe20000000f00 */
[----:B------:R-:W-:-:S04]  /*0760*/  IMAD.X R8, RZ, RZ, ~R10, P0 ;  /* 0x000000ffff087224 */ /* 0x000fc800000e0e0a */
[-C--:B------:R-:W-:Y:S02]  /*0770*/  IMAD R21, R8, R19.reuse, RZ ;  /* 0x0000001308157224 */ /* 0x080fe400078e02ff */
[----:B------:R-:W-:Y:S02]  /*0780*/  IMAD.MOV.U32 R8, RZ, RZ, R3 ;  /* 0x000000ffff087224 */ /* 0x000fe400078e0003 */
[C---:B------:R-:W-:Y:S02]  /*0790*/  IMAD R21, R6.reuse, R18, R21 ;  /* 0x0000001206157224 */ /* 0x040fe400078e0215 */
[----:B------:R-:W-:-:S04]  /*07a0*/  IMAD.WIDE.U32 R8, R6, R19, R8 ;  /* 0x0000001306087225 */ /* 0x000fc800078e0008 */
[----:B------:R-:W-:Y:S02]  /*07b0*/  IMAD.MOV.U32 R20, RZ, RZ, R8 ;  /* 0x000000ffff147224 */ /* 0x000fe400078e0008 */
[----:B------:R-:W-:Y:S01]  /*07c0*/  IMAD.IADD R27, R9, 0x1, R21 ;  /* 0x00000001091b7824 */ /* 0x000fe200078e0215 */
[----:B------:R-:W-:Y:S01]  /*07d0*/  MOV R9, R10 ;  /* 0x0000000a00097202 */ /* 0x000fe20000000f00 */
[----:B------:R-:W-:-:S07]  /*07e0*/  IMAD.MOV.U32 R8, RZ, RZ, R7 ;  /* 0x000000ffff087224 */ /* 0x000fce00078e0007 */
.L_x_59:
[----:B------:R-:W-:Y:S05]  /*07f0*/  BSYNC.RECONVERGENT B2 ;  /* 0x0000000000027941 */ /* 0x000fea0003800200 */
.L_x_57:
[----:B--2---:R-:W-:Y:S01]  /*0800*/  R2UR UR8, R14 ;  /* 0x000000000e0872ca */ /* 0x004fe200000e0000 */
[----:B------:R-:W-:Y:S01]  /*0810*/  IMAD.MOV.U32 R6, RZ, RZ, R22 ;  /* 0x000000ffff067224 */ /* 0x000fe200078e0016 */
[----:B------:R-:W-:Y:S01]  /*0820*/  R2UR UR9, R15 ;  /* 0x000000000f0972ca */ /* 0x000fe200000e0000 */
[----:B------:R-:W-:-:S12]  /*0830*/  IMAD.MOV.U32 R7, RZ, RZ, R25 ;  /* 0x000000ffff077224 */ /* 0x000fd800078e0019 */
[----:B------:R2:W3:Y:S01]  /*0840*/  LDG.E R21, desc[UR8][R6.64] ;  /* 0x0000000806157981 */ /* 0x0004e2000c1e1900 */
[----:B------:R-:W-:Y:S02]  /*0850*/  LOP3.LUT R8, RZ, R8, RZ, 0x33, !PT ;  /* 0x00000008ff087212 */ /* 0x000fe400078e33ff */
[----:B------:R-:W-:Y:S02]  /*0860*/  LOP3.LUT R10, RZ, R9, RZ, 0x33, !PT ;  /* 0x00000009ff0a7212 */ /* 0x000fe400078e33ff */
[----:B------:R-:W-:Y:S02]  /*0870*/  IADD3 R9, P0, PT, R8, UR12, RZ ;  /* 0x0000000c08097c10 */ /* 0x000fe4000ff1e0ff */
[----:B------:R-:W-:Y:S02]  /*0880*/  IADD3 R3, P1, PT, R2, R3, RZ ;  /* 0x0000000302037210 */ /* 0x000fe40007f3e0ff */
[----:B------:R-:W-:Y:S01]  /*0890*/  IADD3.X R8, PT, PT, R10, UR13, RZ, P0, !PT ;  /* 0x0000000d0a087c10 */ /* 0x000fe200087fe4ff */
[----:B--2---:R-:W-:Y:S01]  /*08a0*/  IMAD.MOV.U32 R6, RZ, RZ, R20 ;  /* 0x000000ffff067224 */ /* 0x004fe200078e0014 */
[----:B------:R-:W-:Y:S01]  /*08b0*/  MOV R7, R27 ;  /* 0x0000001b00077202 */ /* 0x000fe20000000f00 */
[----:B------:R-:W-:Y:S01]  /*08c0*/  IMAD.X R11, RZ, RZ, R11, P1 ;  /* 0x000000ffff0b7224 */ /* 0x000fe200008e060b */
[----:B------:R-:W-:Y:S01]  /*08d0*/  LEA R22, P2, R2, R22, 0x2 ;  /* 0x0000001602167211 */ /* 0x000fe200078410ff */
[----:B------:R-:W-:-:S02]  /*08e0*/  IMAD R8, R8, R19, RZ ;  /* 0x0000001308087224 */ /* 0x000fc400078e02ff */
[----:B------:R-:W-:Y:S01]  /*08f0*/  IMAD.WIDE.U32 R6, R9, R19, R6 ;  /* 0x0000001309067225 */ /* 0x000fe200078e0006 */
[----:B------:R-:W-:-:S03]  /*0900*/  LEA.HI.X R25, R2, R25, RZ, 0x2, P2 ;  /* 0x0000001902197211 */ /* 0x000fc600010f14ff */
[----:B------:R-:W-:Y:S01]  /*0910*/  IMAD R9, R9, R18, R8 ;  /* 0x0000001209097224 */ /* 0x000fe200078e0208 */
[----:B------:R-:W-:-:S03]  /*0920*/  LEA R8, P0, R6, UR10, 0x2 ;  /* 0x0000000a06087c11 */ /* 0x000fc6000f8010ff */
[----:B------:R-:W-:-:S05]  /*0930*/  IMAD.IADD R7, R7, 0x1, R9 ;  /* 0x0000000107077824 */ /* 0x000fca00078e0209 */
[----:B------:R-:W-:Y:S02]  /*0940*/  LEA.HI.X R9, R6, UR11, R7, 0x2, P0 ;  /* 0x0000000b06097c11 */ /* 0x000fe400080f1407 */
[----:B------:R-:W-:-:S04]  /*0950*/  IADD3 R24, P0, PT, R24, -0x1, RZ ;  /* 0xffffffff18187810 */ /* 0x000fc80007f1e0ff */
[----:B------:R-:W-:Y:S02]  /*0960*/  IADD3.X R23, PT, PT, R23, -0x1, RZ, P0, !PT ;  /* 0xffffffff17177810 */ /* 0x000fe400007fe4ff */
[----:B------:R-:W-:-:S04]  /*0970*/  ISETP.NE.U32.AND P0, PT, R24, RZ, PT ;  /* 0x000000ff1800720c */ /* 0x000fc80003f05070 */
[----:B------:R-:W-:Y:S01]  /*0980*/  ISETP.NE.AND.EX P0, PT, R23, RZ, PT, P0 ;  /* 0x000000ff1700720c */ /* 0x000fe20003f05300 */
[----:B---3--:R3:W-:-:S12]  /*0990*/  STG.E desc[UR8][R8.64], R21 ;  /* 0x0000001508007986 */ /* 0x0087d8000c101908 */
[----:B------:R-:W-:Y:S05]  /*09a0*/  @P0 BRA `(.L_x_60) ;  /* 0xfffffff800dc0947 */ /* 0x000fea000383ffff */
.L_x_56:
[----:B------:R-:W-:Y:S05]  /*09b0*/  BSYNC.RECONVERGENT B1 ;  /* 0x0000000000017941 */ /* 0x000fea0003800200 */
.L_x_55:
[----:B------:R-:W-:-:S04]  /*09c0*/  ISETP.GE.U32.AND P0, PT, R16, 0x3, PT ;  /* 0x000000031000780c */ /* 0x000fc80003f06070 */
[----:B------:R-:W-:-:S13]  /*09d0*/  ISETP.GE.U32.AND.EX P0, PT, R17, RZ, PT, P0 ;  /* 0x000000ff1100720c */ /* 0x000fda0003f06100 */
[----:B------:R-:W-:Y:S05]  /*09e0*/  @!P0 BRA `(.L_x_51) ;  /* 0x0000000c00ec8947 */ /* 0x000fea0003800000 */
.L_x_73:
[----:B------:R-:W-:Y:S01]  /*09f0*/  IMAD.U32 R6, RZ, RZ, UR22 ;  /* 0x00000016ff067e24 */ /* 0x000fe2000f8e00ff */
[----:B------:R-:W-:Y:S04]  /*0a00*/  BSSY.RECONVERGENT B1, `(.L_x_61) ;  /* 0x000002c000017945 */ /* 0x000fe80003800200 */
[----:B----4-:R-:W-:-:S04]  /*0a10*/  LOP3.LUT R7, R11, R6, RZ, 0xfc, !PT ;  /* 0x000000060b077212 */ /* 0x010fc800078efcff */
[----:B------:R-:W-:-:S13]  /*0a20*/  ISETP.NE.U32.AND P0, PT, R7, RZ, PT ;  /* 0x000000ff0700720c */ /* 0x000fda0003f05070 */
[----:B------:R-:W-:Y:S05]  /*0a30*/  @P0 BRA `(.L_x_62) ;  /* 0x0000000000600947 */ /* 0x000fea0003800000 */
[----:B---3--:R-:W-:Y:S01]  /*0a40*/  MOV R8, UR23 ;  /* 0x0000001700087c02 */ /* 0x008fe20008000f00 */
[----:B------:R-:W-:Y:S02]  /*0a50*/  IMAD.MOV.U32 R21, RZ, RZ, RZ ;  /* 0x000000ffff157224 */ /* 0x000fe400078e00ff */
[----:B------:R-:W-:Y:S01]  /*0a60*/  IMAD.MOV.U32 R19, RZ, RZ, RZ ;  /* 0x000000ffff137224 */ /* 0x000fe200078e00ff */
        /* <DEDUP_REMOVED lines=8> */
[----:B------:R-:W-:-:S06]  /*0af0*/  IMAD.HI.U32 R18, R17, R7, R16 ;  /* 0x0000000711127227 */ /* 0x000fcc00078e0010 */
        /* <DEDUP_REMOVED lines=12> */
.L_x_62:
[----:B---3--:R-:W-:Y:S01]  /*0bc0*/  IMAD.MOV.U32 R21, RZ, RZ, R3 ;  /* 0x000000ffff157224 */ /* 0x008fe200078e0003 */
[----:B------:R-:W-:-:S07]  /*0bd0*/  MOV R6, 0xbf0 ;  /* 0x00000bf000067802 */ /* 0x000fce0000000f00 */
[----:B012---:R-:W-:Y:S05]  /*0be0*/  CALL.REL.NOINC `($__internal_4_$__cuda_sm20_div_s64) ;  /* 0x0000000c00787944 */ /* 0x007fea0003c00000 */
[----:B------:R-:W-:Y:S01]  /*0bf0*/  IADD3 R9, P0, PT, RZ, -R7, RZ ;  /* 0x80000007ff097210 */ /* 0x000fe20007f1e0ff */
[----:B------:R-:W-:Y:S01]  /*0c00*/  IMAD.MOV.U32 R16, RZ, RZ, R3 ;  /* 0x000000ffff107224 */ /* 0x000fe200078e0003 */
[----:B------:R-:W-:Y:S01]  /*0c10*/  MOV R8, UR24 ;  /* 0x0000001800087c02 */ /* 0x000fe20008000f00 */
[----:B------:R-:W-:Y:S01]  /*0c20*/  IMAD.U32 R6, RZ, RZ, UR25 ;  /* 0x00000019ff067e24 */ /* 0x000fe2000f8e00ff */
[----:B------:R-:W-:Y:S01]  /*0c30*/  MOV R19, R10 ;  /* 0x0000000a00137202 */ /* 0x000fe20000000f00 */
[----:B------:R-:W-:-:S04]  /*0c40*/  IMAD.X R17, RZ, RZ, ~R10, P0 ;  /* 0x000000ffff117224 */ /* 0x000fc800000e0e0a */
[----:B------:R-:W-:Y:S01]  /*0c50*/  IMAD R18, R17, R8, RZ ;  /* 0x0000000811127224 */ /* 0x000fe200078e02ff */
[----:B------:R-:W-:-:S03]  /*0c60*/  MOV R17, R11 ;  /* 0x0000000b00117202 */ /* 0x000fc60000000f00 */
[----:B------:R-:W-:-:S04]  /*0c70*/  IMAD.WIDE.U32 R16, R9, R8, R16 ;  /* 0x0000000809107225 */ /* 0x000fc800078e0010 */
[----:B------:R-:W-:Y:S02]  /*0c80*/  IMAD R9, R9, R6, R18 ;  /* 0x0000000609097224 */ /* 0x000fe400078e0212 */
[----:B------:R-:W-:Y:S02]  /*0c90*/  IMAD.MOV.U32 R20, RZ, RZ, R16 ;  /* 0x000000ffff147224 */ /* 0x000fe400078e0010 */
[----:B------:R-:W-:Y:S02]  /*0ca0*/  IMAD.IADD R21, R9, 0x1, R17 ;  /* 0x0000000109157824 */ /* 0x000fe400078e0211 */
[----:B------:R-:W-:-:S07]  /*0cb0*/  IMAD.MOV.U32 R18, RZ, RZ, R7 ;  /* 0x000000ffff127224 */ /* 0x000fce00078e0007 */
.L_x_63:
[----:B------:R-:W-:Y:S05]  /*0cc0*/  BSYNC.RECONVERGENT B1 ;  /* 0x0000000000017941 */ /* 0x000fea0003800200 */
.L_x_61:
[----:B--2---:R-:W-:Y:S02]  /*0cd0*/  R2UR UR8, R14 ;  /* 0x000000000e0872ca */ /* 0x004fe400000e0000 */
[----:B------:R-:W-:Y:S02]  /*0ce0*/  R2UR UR9, R15 ;  /* 0x000000000f0972ca */ /* 0x000fe400000e0000 */
[----:B------:R-:W-:-:S04]  /*0cf0*/  LEA R16, P0, R3, UR4, 0x2 ;  /* 0x0000000403107c11 */ /* 0x000fc8000f8010ff */
[----:B------:R-:W-:-:S07]  /*0d00*/  LEA.HI.X R17, R3, UR5, R11, 0x2, P0 ;  /* 0x0000000503117c11 */ /* 0x000fce00080f140b */
[----:B------:R-:W2:Y:S01]  /*0d10*/  LDG.E R7, desc[UR8][R16.64] ;  /* 0x0000000810077981 */ /* 0x000ea2000c1e1900 */
[----:B------:R-:W-:Y:S01]  /*0d20*/  LOP3.LUT R9, RZ, R18, RZ, 0x33, !PT ;  /* 0x00000012ff097212 */ /* 0x000fe200078e33ff */
[----:B------:R-:W-:Y:S01]  /*0d30*/  BSSY.RECONVERGENT B1, `(.L_x_64) ;  /* 0x0000035000017945 */ /* 0x000fe20003800200 */
[----:B------:R-:W-:Y:S02]  /*0d40*/  LOP3.LUT R19, RZ, R19, RZ, 0x33, !PT ;  /* 0x00000013ff137212 */ /* 0x000fe400078e33ff */
[----:B------:R-:W-:-:S04]  /*0d50*/  IADD3 R9, P0, PT, R9, UR14, RZ ;  /* 0x0000000e09097c10 */ /* 0x000fc8000ff1e0ff */
[----:B------:R-:W-:Y:S01]  /*0d60*/  IADD3.X R19, PT, PT, R19, UR15, RZ, P0, !PT ;  /* 0x0000000f13137c10 */ /* 0x000fe200087fe4ff */
[----:B------:R-:W-:-:S04]  /*0d70*/  IMAD.WIDE.U32 R20, R9, R8, R20 ;  /* 0x0000000809147225 */ /* 0x000fc800078e0014 */
[----:B------:R-:W-:Y:S01]  /*0d80*/  IMAD R19, R19, R8, RZ ;  /* 0x0000000813137224 */ /* 0x000fe200078e02ff */
[----:B------:R-:W-:-:S03]  /*0d90*/  LEA R18, P0, R20, UR6, 0x2 ;  /* 0x0000000614127c11 */ /* 0x000fc6000f8010ff */
[----:B------:R-:W-:-:S04]  /*0da0*/  IMAD R9, R9, R6, R19 ;  /* 0x0000000609097224 */ /* 0x000fc800078e0213 */
[----:B------:R-:W-:-:S05]  /*0db0*/  IMAD.IADD R9, R21, 0x1, R9 ;  /* 0x0000000115097824 */ /* 0x000fca00078e0209 */
[----:B------:R-:W-:Y:S02]  /*0dc0*/  LEA.HI.X R19, R20, UR7, R9, 0x2, P0 ;  /* 0x0000000714137c11 */ /* 0x000fe400080f1409 */
[----:B------:R-:W-:-:S05]  /*0dd0*/  IADD3 R24, P0, PT, R2, R3, RZ ;  /* 0x0000000302187210 */ /* 0x000fca0007f1e0ff */
[----:B------:R-:W-:-:S05]  /*0de0*/  IMAD.X R25, RZ, RZ, R11, P0 ;  /* 0x000000ffff197224 */ /* 0x000fca00000e060b */
[----:B------:R-:W-:-:S04]  /*0df0*/  LOP3.LUT R3, R25, R6, RZ, 0xfc, !PT ;  /* 0x0000000619037212 */ /* 0x000fc800078efcff */
[----:B------:R-:W-:Y:S01]  /*0e00*/  ISETP.NE.U32.AND P0, PT, R3, RZ, PT ;  /* 0x000000ff0300720c */ /* 0x000fe20003f05070 */
[----:B--2---:R2:W-:-:S12]  /*0e10*/  STG.E desc[UR8][R18.64], R7 ;  /* 0x0000000712007986 */ /* 0x0045d8000c101908 */
[----:B------:R-:W-:Y:S05]  /*0e20*/  @P0 BRA `(.L_x_65) ;  /* 0x00000000005c0947 */ /* 0x000fea0003800000 */
[----:B--2---:R-:W2:Y:S01]  /*0e30*/  I2F.U32.RP R7, R8 ;  /* 0x0000000800077306 */ /* 0x004ea20000209000 */
[----:B------:R-:W-:Y:S01]  /*0e40*/  IMAD.MOV.U32 R10, RZ, RZ, RZ ;  /* 0x000000ffff0a7224 */ /* 0x000fe200078e00ff */
[----:B------:R-:W-:Y:S01]  /*0e50*/  ISETP.NE.U32.AND P2, PT, R8, RZ, PT ;  /* 0x000000ff0800720c */ /* 0x000fe20003f45070 */
[----:B------:R-:W-:-:S05]  /*0e60*/  IMAD.MOV.U32 R19, RZ, RZ, RZ ;  /* 0x000000ffff137224 */ /* 0x000fca00078e00ff */
[----:B--2---:R-:W2:Y:S02]  /*0e70*/  MUFU.RCP R7, R7 ;  /* 0x0000000700077308 */ /* 0x004ea40000001000 */
[----:B--2---:R-:W-:-:S06]  /*0e80*/  VIADD R11, R7, 0xffffffe ;  /* 0x0ffffffe070b7836 */ /* 0x004fcc0000000000 */
[----:B------:R-:W2:Y:S02]  /*0e90*/  F2I.FTZ.U32.TRUNC.NTZ R11, R11 ;  /* 0x0000000b000b7305 */ /* 0x000ea4000021f000 */
[----:B--2---:R-:W-:-:S05]  /*0ea0*/  IADD3 R3, PT, PT, RZ, -R11, RZ ;  /* 0x8000000bff037210 */ /* 0x004fca0007ffe0ff */
[----:B------:R-:W-:-:S04]  /*0eb0*/  IMAD R3, R3, R8, RZ ;  /* 0x0000000803037224 */ /* 0x000fc800078e02ff */
[----:B------:R-:W-:-:S04]  /*0ec0*/  IMAD.HI.U32 R3, R11, R3, R10 ;  /* 0x000000030b037227 */ /* 0x000fc800078e000a */
[----:B------:R-:W-:Y:S02]  /*0ed0*/  HFMA2 R11, -RZ, RZ, 0, 0 ;  /* 0x00000000ff0b7431 */ /* 0x000fe400000001ff */
[----:B------:R-:W-:-:S04]  /*0ee0*/  IMAD.HI.U32 R10, R3, R24, RZ ;  /* 0x00000018030a7227 */ /* 0x000fc800078e00ff */
[----:B------:R-:W-:-:S04]  /*0ef0*/  IMAD.MOV R3, RZ, RZ, -R10 ;  /* 0x000000ffff037224 */ /* 0x000fc800078e0a0a */
[----:B------:R-:W-:-:S05]  /*0f00*/  IMAD R3, R8, R3, R24 ;  /* 0x0000000308037224 */ /* 0x000fca00078e0218 */
[----:B------:R-:W-:-:S13]  /*0f10*/  ISETP.GE.U32.AND P0, PT, R3, R8, PT ;  /* 0x000000080300720c */ /* 0x000fda0003f06070 */
[----:B------:R-:W-:Y:S01]  /*0f20*/  @P0 IMAD.IADD R3, R3, 0x1, -R8 ;  /* 0x0000000103030824 */ /* 0x000fe200078e0a08 */
[----:B------:R-:W-:-:S04]  /*0f30*/  @P0 IADD3 R10, PT, PT, R10, 0x1, RZ ;  /* 0x000000010a0a0810 */ /* 0x000fc80007ffe0ff */
[----:B------:R-:W-:-:S13]  /*0f40*/  ISETP.GE.U32.AND P1, PT, R3, R8, PT ;  /* 0x000000080300720c */ /* 0x000fda0003f26070 */
[----:B------:R-:W-:Y:S01]  /*0f50*/  @P1 VIADD R10, R10, 0x1 ;  /* 0x000000010a0a1836 */ /* 0x000fe20000000000 */
[----:B------:R-:W-:-:S05]  /*0f60*/  @!P2 LOP3.LUT R10, RZ, R8, RZ, 0x33, !PT ;  /* 0x00000008ff0aa212 */ /* 0x000fca00078e33ff */
[----:B------:R-:W-:-:S04]  /*0f70*/  IMAD.MOV R3, RZ, RZ, -R10 ;  /* 0x000000ffff037224 */ /* 0x000fc800078e0a0a */
[----:B------:R-:W-:Y:S01]  /*0f80*/  IMAD R18, R8, R3, R24 ;  /* 0x0000000308127224 */ /* 0x000fe200078e0218 */
[----:B------:R-:W-:Y:S06]  /*0f90*/  BRA `(.L_x_66) ;  /* 0x0000000000387947 */ /* 0x000fec0003800000 */
.L_x_65:
[----:B------:R-:W-:Y:S01]  /*0fa0*/  IMAD.MOV.U32 R21, RZ, RZ, R24 ;  /* 0x000000ffff157224 */ /* 0x000fe200078e0018 */
[----:B------:R-:W-:Y:S01]  /*0fb0*/  MOV R6, 0xfe0 ;  /* 0x00000fe000067802 */ /* 0x000fe20000000f00 */
[----:B------:R-:W-:-:S07]  /*0fc0*/  IMAD.MOV.U32 R11, RZ, RZ, R25 ;  /* 0x000000ffff0b7224 */ /* 0x000fce00078e0019 */
[----:B012---:R-:W-:Y:S05]  /*0fd0*/  CALL.REL.NOINC `($__internal_4_$__cuda_sm20_div_s64) ;  /* 0x00000008007c7944 */ /* 0x007fea0003c00000 */
[----:B------:R-:W-:Y:S01]  /*0fe0*/  IADD3 R3, P0, PT, RZ, -R7, RZ ;  /* 0x80000007ff037210 */ /* 0x000fe20007f1e0ff */
[----:B------:R-:W-:Y:S02]  /*0ff0*/  IMAD.U32 R8, RZ, RZ, UR24 ;  /* 0x00000018ff087e24 */ /* 0x000fe4000f8e00ff */
[----:B------:R-:W-:Y:S01]  /*1000*/  IMAD.U32 R6, RZ, RZ, UR25 ;  /* 0x00000019ff067e24 */ /* 0x000fe2000f8e00ff */
[----:B------:R-:W-:Y:S01]  /*1010*/  IADD3.X R9, PT, PT, RZ, ~R10, RZ, P0, !PT ;  /* 0x8000000aff097210 */ /* 0x000fe200007fe4ff */
[----:B------:R-:W-:-:S04]  /*1020*/  IMAD.WIDE.U32 R18, R3, R8, R24 ;  /* 0x0000000803127225 */ /* 0x000fc800078e0018 */
[----:B------:R-:W-:Y:S02]  /*1030*/  IMAD R9, R9, R8, RZ ;  /* 0x0000000809097224 */ /* 0x000fe400078e02ff */
[----:B------:R-:W-:Y:S01]  /*1040*/  IMAD.MOV.U32 R11, RZ, RZ, R10 ;  /* 0x000000ffff0b7224 */ /* 0x000fe200078e000a */
[----:B------:R-:W-:Y:S01]  /*1050*/  MOV R10, R7 ;  /* 0x00000007000a7202 */ /* 0x000fe20000000f00 */
[----:B------:R-:W-:-:S04]  /*1060*/  IMAD R9, R3, R6, R9 ;  /* 0x0000000603097224 */ /* 0x000fc800078e0209 */
[----:B------:R-:W-:-:S07]  /*1070*/  IMAD.IADD R19, R9, 0x1, R19 ;  /* 0x0000000109137824 */ /* 0x000fce00078e0213 */
.L_x_66:
[----:B------:R-:W-:Y:S05]  /*1080*/  BSYNC.RECONVERGENT B1 ;  /* 0x0000000000017941 */ /* 0x000fea0003800200 */
.L_x_64:
[----:B------:R-:W-:Y:S01]  /*1090*/  IMAD.SHL.U32 R3, R2, 0x4, RZ ;  /* 0x0000000402037824 */ /* 0x000fe200078e00ff */
[----:B------:R-:W-:Y:S02]  /*10a0*/  R2UR UR8, R14 ;  /* 0x000000000e0872ca */ /* 0x000fe400000e0000 */
[----:B------:R-:W-:Y:S02]  /*10b0*/  R2UR UR9, R15 ;  /* 0x000000000f0972ca */ /* 0x000fe400000e0000 */
[----:B------:R-:W-:Y:S02]  /*10c0*/  SHF.R.U32.HI R22, RZ, 0x1e, R2 ;  /* 0x0000001eff167819 */ /* 0x000fe40000011602 */
[----:B------:R-:W-:-:S05]  /*10d0*/  IADD3 R26, P0, PT, R3, R16, RZ ;  /* 0x00000010031a7210 */ /* 0x000fca0007f1e0ff */
[----:B------:R-:W-:-:S05]  /*10e0*/  IMAD.X R27, R22, 0x1, R17, P0 ;  /* 0x00000001161b7824 */ /* 0x000fca00000e0611 */
[----:B------:R-:W2:Y:S01]  /*10f0*/  LDG.E R7, desc[UR8][R26.64] ;  /* 0x000000081a077981 */ /* 0x000ea2000c1e1900 */
[----:B------:R-:W-:Y:S01]  /*1100*/  LOP3.LUT R9, RZ, R10, RZ, 0x33, !PT ;  /* 0x0000000aff097212 */ /* 0x000fe200078e33ff */
[----:B------:R-:W-:Y:S01]  /*1110*/  IMAD.MOV.U32 R16, RZ, RZ, R18 ;  /* 0x000000ffff107224 */ /* 0x000fe200078e0012 */
[----:B------:R-:W-:Y:S01]  /*1120*/  LOP3.LUT R11, RZ, R11, RZ, 0x33, !PT ;  /* 0x0000000bff0b7212 */ /* 0x000fe200078e33ff */
[----:B------:R-:W-:Y:S01]  /*1130*/  BSSY.RECONVERGENT B1, `(.L_x_67) ;  /* 0x0000035000017945 */ /* 0x000fe20003800200 */
[----:B------:R-:W-:Y:S02]  /*1140*/  IADD3 R9, P0, PT, R9, UR14, RZ ;  /* 0x0000000e09097c10 */ /* 0x000fe4000ff1e0ff */
[----:B------:R-:W-:Y:S02]  /*1150*/  MOV R17, R19 ;  /* 0x0000001300117202 */ /* 0x000fe40000000f00 */
        /* <DEDUP_REMOVED lines=13> */
[----:B------:R-:W3:Y:S01]  /*1230*/  I2F.U32.RP R9, R8 ;  /* 0x0000000800097306 */ /* 0x000ee20000209000 */
[----:B--2---:R-:W-:Y:S01]  /*1240*/  IMAD.MOV.U32 R10, RZ, RZ, RZ ;  /* 0x000000ffff0a7224 */ /* 0x004fe200078e00ff */
[----:B------:R-:W-:Y:S01]  /*1250*/  ISETP.NE.U32.AND P2, PT, R8, RZ, PT ;  /* 0x000000ff0800720c */ /* 0x000fe20003f45070 */
[----:B------:R-:W-:-:S05]  /*1260*/  IMAD.MOV.U32 R19, RZ, RZ, RZ ;  /* 0x000000ffff137224 */ /* 0x000fca00078e00ff */
[----:B---3--:R-:W2:Y:S02]  /*1270*/  MUFU.RCP R9, R9 ;  /* 0x0000000900097308 */ /* 0x008ea40000001000 */
        /* <DEDUP_REMOVED lines=18> */
.L_x_68:
[----:B------:R-:W-:Y:S01]  /*13a0*/  IMAD.MOV.U32 R21, RZ, RZ, R16 ;  /* 0x000000ffff157224 */ /* 0x000fe200078e0010 */
[----:B------:R-:W-:Y:S01]  /*13b0*/  MOV R6, 0x13e0 ;  /* 0x000013e000067802 */ /* 0x000fe20000000f00 */
[----:B--2---:R-:W-:-:S07]  /*13c0*/  IMAD.MOV.U32 R11, RZ, RZ, R17 ;  /* 0x000000ffff0b7224 */ /* 0x004fce00078e0011 */
[----:B01----:R-:W-:Y:S05]  /*13d0*/  CALL.REL.NOINC `($__internal_4_$__cuda_sm20_div_s64) ;  /* 0x00000004007c7944 */ /* 0x003fea0003c00000 */
[----:B------:R-:W-:Y:S01]  /*13e0*/  IADD3 R9, P0, PT, RZ, -R7, RZ ;  /* 0x80000007ff097210 */ /* 0x000fe20007f1e0ff */
[----:B------:R-:W-:Y:S02]  /*13f0*/  IMAD.U32 R8, RZ, RZ, UR24 ;  /* 0x00000018ff087e24 */ /* 0x000fe4000f8e00ff */
[----:B------:R-:W-:Y:S01]  /*1400*/  IMAD.U32 R6, RZ, RZ, UR25 ;  /* 0x00000019ff067e24 */ /* 0x000fe2000f8e00ff */
[----:B------:R-:W-:Y:S01]  /*1410*/  IADD3.X R11, PT, PT, RZ, ~R10, RZ, P0, !PT ;  /* 0x8000000aff0b7210 */ /* 0x000fe200007fe4ff */
[----:B------:R-:W-:-:S04]  /*1420*/  IMAD.WIDE.U32 R18, R9, R8, R16 ;  /* 0x0000000809127225 */ /* 0x000fc800078e0010 */
[----:B------:R-:W-:-:S04]  /*1430*/  IMAD R11, R11, R8, RZ ;  /* 0x000000080b0b7224 */ /* 0x000fc800078e02ff */
[----:B------:R-:W-:-:S04]  /*1440*/  IMAD R11, R9, R6, R11 ;  /* 0x00000006090b7224 */ /* 0x000fc800078e020b */
[----:B------:R-:W-:Y:S02]  /*1450*/  IMAD.IADD R19, R11, 0x1, R19 ;  /* 0x000000010b137824 */ /* 0x000fe400078e0213 */
[----:B------:R-:W-:Y:S01]  /*1460*/  IMAD.MOV.U32 R11, RZ, RZ, R10 ;  /* 0x000000ffff0b7224 */ /* 0x000fe200078e000a */
[----:B------:R-:W-:-:S07]  /*1470*/  MOV R10, R7 ;  /* 0x00000007000a7202 */ /* 0x000fce0000000f00 */
.L_x_69:
[----:B------:R-:W-:Y:S05]  /*1480*/  BSYNC.RECONVERGENT B1 ;  /* 0x0000000000017941 */ /* 0x000fea0003800200 */
.L_x_67:
[----:B------:R-:W-:Y:S02]  /*1490*/  R2UR UR8, R14 ;  /* 0x000000000e0872ca */ /* 0x000fe400000e0000 */
[----:B------:R-:W-:Y:S02]  /*14a0*/  R2UR UR9, R15 ;  /* 0x000000000f0972ca */ /* 0x000fe400000e0000 */
[----:B------:R-:W-:-:S05]  /*14b0*/  IADD3 R24, P0, PT, R3, R26, RZ ;  /* 0x0000001a03187210 */ /* 0x000fca0007f1e0ff */
[----:B------:R-:W-:-:S06]  /*14c0*/  IMAD.X R25, R22, 0x1, R27, P0 ;  /* 0x0000000116197824 */ /* 0x000fcc00000e061b */
        /* <DEDUP_REMOVED lines=21> */
[----:B------:R-:W-:-:S05]  /*1620*/  HFMA2 R19, -RZ, RZ, 0, 0 ;  /* 0x00000000ff137431 */ /* 0x000fca00000001ff */
[----:B---3--:R-:W2:Y:S02]  /*1630*/  MUFU.RCP R9, R9 ;  /* 0x0000000900097308 */ /* 0x008ea40000001000 */
[----:B--2---:R-:W-:-:S06]  /*1640*/  IADD3 R11, PT, PT, R9, 0xffffffe, RZ ;  /* 0x0ffffffe090b7810 */ /* 0x004fcc0007ffe0ff */
[----:B------:R-:W2:Y:S02]  /*1650*/  F2I.FTZ.U32.TRUNC.NTZ R11, R11 ;  /* 0x0000000b000b7305 */ /* 0x000ea4000021f000 */
[----:B--2---:R-:W-:-:S04]  /*1660*/  IMAD.MOV R7, RZ, RZ, -R11 ;  /* 0x000000ffff077224 */ /* 0x004fc800078e0a0b */
[----:B------:R-:W-:-:S04]  /*1670*/  IMAD R7, R7, R8, RZ ;  /* 0x0000000807077224 */ /* 0x000fc800078e02ff */
[----:B------:R-:W-:-:S04]  /*1680*/  IMAD.HI.U32 R7, R11, R7, R10 ;  /* 0x000000070b077227 */ /* 0x000fc800078e000a */
[----:B------:R-:W-:Y:S02]  /*1690*/  IMAD.MOV.U32 R11, RZ, RZ, RZ ;  /* 0x000000ffff0b7224 */ /* 0x000fe400078e00ff */
[----:B------:R-:W-:-:S04]  /*16a0*/  IMAD.HI.U32 R10, R7, R16, RZ ;  /* 0x00000010070a7227 */ /* 0x000fc800078e00ff */
[----:B------:R-:W-:-:S04]  /*16b0*/  IMAD.MOV R7, RZ, RZ, -R10 ;  /* 0x000000ffff077224 */ /* 0x000fc800078e0a0a */
[----:B------:R-:W-:-:S05]  /*16c0*/  IMAD R7, R8, R7, R16 ;  /* 0x0000000708077224 */ /* 0x000fca00078e0210 */
[----:B------:R-:W-:-:S13]  /*16d0*/  ISETP.GE.U32.AND P0, PT, R7, R8, PT ;  /* 0x000000080700720c */ /* 0x000fda0003f06070 */
[----:B------:R-:W-:Y:S01]  /*16e0*/  @P0 IADD3 R7, PT, PT, R7, -R8, RZ ;  /* 0x8000000807070210 */ /* 0x000fe20007ffe0ff */
[----:B------:R-:W-:-:S03]  /*16f0*/  @P0 VIADD R10, R10, 0x1 ;  /* 0x000000010a0a0836 */ /* 0x000fc60000000000 */
[----:B------:R-:W-:-:S13]  /*1700*/  ISETP.GE.U32.AND P1, PT, R7, R8, PT ;  /* 0x000000080700720c */ /* 0x000fda0003f26070 */
[----:B------:R-:W-:Y:S01]  /*1710*/  @P1 VIADD R10, R10, 0x1 ;  /* 0x000000010a0a1836 */ /* 0x000fe20000000000 */
[----:B------:R-:W-:-:S05]  /*1720*/  @!P2 LOP3.LUT R10, RZ, R8, RZ, 0x33, !PT ;  /* 0x00000008ff0aa212 */ /* 0x000fca00078e33ff */
[----:B------:R-:W-:-:S04]  /*1730*/  IMAD.MOV R7, RZ, RZ, -R10 ;  /* 0x000000ffff077224 */ /* 0x000fc800078e0a0a */
[----:B------:R-:W-:Y:S01]  /*1740*/  IMAD R18, R8, R7, R16 ;  /* 0x0000000708127224 */ /* 0x000fe200078e0210 */
[----:B------:R-:W-:Y:S06]  /*1750*/  BRA `(.L_x_72) ;  /* 0x0000000000387947 */ /* 0x000fec0003800000 */
.L_x_71:
[----:B------:R-:W-:Y:S01]  /*1760*/  IMAD.MOV.U32 R21, RZ, RZ, R16 ;  /* 0x000000ffff157224 */ /* 0x000fe200078e0010 */
[----:B------:R-:W-:Y:S01]  /*1770*/  MOV R6, 0x17a0 ;  /* 0x000017a000067802 */ /* 0x000fe20000000f00 */
[----:B--2---:R-:W-:-:S07]  /*1780*/  IMAD.MOV.U32 R11, RZ, RZ, R17 ;  /* 0x000000ffff0b7224 */ /* 0x004fce00078e0011 */
[----:B01----:R-:W-:Y:S05]  /*1790*/  CALL.REL.NOINC `($__internal_4_$__cuda_sm20_div_s64) ;  /* 0x00000000008c7944 */ /* 0x003fea0003c00000 */
[----:B------:R-:W-:Y:S01]  /*17a0*/  IADD3 R9, P0, PT, RZ, -R7, RZ ;  /* 0x80000007ff097210 */ /* 0x000fe20007f1e0ff */
[----:B------:R-:W-:Y:S01]  /*17b0*/  IMAD.U32 R6, RZ, RZ, UR25 ;  /* 0x00000019ff067e24 */ /* 0x000fe2000f8e00ff */
[----:B------:R-:W-:-:S03]  /*17c0*/  MOV R8, UR24 ;  /* 0x0000001800087c02 */ /* 0x000fc60008000f00 */
[----:B------:R-:W-:Y:S02]  /*17d0*/  IMAD.X R11, RZ, RZ, ~R10, P0 ;  /* 0x000000ffff0b7224 */ /* 0x000fe400000e0e0a */
[----:B------:R-:W-:-:S04]  /*17e0*/  IMAD.WIDE.U32 R18, R9, R8, R16 ;  /* 0x0000000809127225 */ /* 0x000fc800078e0010 */
[----:B------:R-:W-:-:S04]  /*17f0*/  IMAD R11, R11, R8, RZ ;  /* 0x000000080b0b7224 */ /* 0x000fc800078e02ff */
[----:B------:R-:W-:-:S04]  /*1800*/  IMAD R11, R9, R6, R11 ;  /* 0x00000006090b7224 */ /* 0x000fc800078e020b */
[----:B------:R-:W-:Y:S01]  /*1810*/  IMAD.IADD R19, R11, 0x1, R19 ;  /* 0x000000010b137824 */ /* 0x000fe200078e0213 */
[----:B------:R-:W-:Y:S01]  /*1820*/  MOV R11, R10 ;  /* 0x0000000a000b7202 */ /* 0x000fe20000000f00 */
[----:B------:R-:W-:-:S07]  /*1830*/  IMAD.MOV.U32 R10, RZ, RZ, R7 ;  /* 0x000000ffff0a7224 */ /* 0x000fce00078e0007 */
.L_x_72:
[----:B------:R-:W-:Y:S05]  /*1840*/  BSYNC.RECONVERGENT B1 ;  /* 0x0000000000017941 */ /* 0x000fea0003800200 */
.L_x_70:
[----:B------:R-:W-:Y:S02]  /*1850*/  R2UR UR8, R14 ;  /* 0x000000000e0872ca */ /* 0x000fe400000e0000 */
[----:B------:R-:W-:Y:S02]  /*1860*/  R2UR UR9, R15 ;  /* 0x000000000f0972ca */ /* 0x000fe400000e0000 */
[----:B------:R-:W-:-:S05]  /*1870*/  IADD3 R20, P0, PT, R3, R24, RZ ;  /* 0x0000001803147210 */ /* 0x000fca0007f1e0ff */
[----:B------:R-:W-:-:S06]  /*1880*/  IMAD.X R21, R22, 0x1, R25, P0 ;  /* 0x0000000116157824 */ /* 0x000fcc00000e0619 */
[----:B------:R-:W2:Y:S01]  /*1890*/  LDG.E R7, desc[UR8][R20.64] ;  /* 0x0000000814077981 */ /* 0x000ea2000c1e1900 */
[----:B------:R-:W-:Y:S02]  /*18a0*/  LOP3.LUT R3, RZ, R10, RZ, 0x33, !PT ;  /* 0x0000000aff037212 */ /* 0x000fe400078e33ff */
[----:B------:R-:W-:Y:S02]  /*18b0*/  LOP3.LUT R9, RZ, R11, RZ, 0x33, !PT ;  /* 0x0000000bff097212 */ /* 0x000fe400078e33ff */
[----:B------:R-:W-:-:S04]  /*18c0*/  IADD3 R3, P0, PT, R3, UR14, RZ ;  /* 0x0000000e03037c10 */ /* 0x000fc8000ff1e0ff */
[----:B------:R-:W-:-:S05]  /*18d0*/  IADD3.X R9, PT, PT, R9, UR15, RZ, P0, !PT ;  /* 0x0000000f09097c10 */ /* 0x000fca00087fe4ff */
[-C--:B------:R-:W-:Y:S02]  /*18e0*/  IMAD R10, R9, R8.reuse, RZ ;  /* 0x00000008090a7224 */ /* 0x080fe400078e02ff */
[----:B------:R-:W-:-:S04]  /*18f0*/  IMAD.WIDE.U32 R8, R3, R8, R18 ;  /* 0x0000000803087225 */ /* 0x000fc800078e0012 */
[----:B------:R-:W-:Y:S01]  /*1900*/  IMAD R3, R3, R6, R10 ;  /* 0x0000000603037224 */ /* 0x000fe200078e020a */
[----:B------:R-:W-:-:S03]  /*1910*/  LEA R18, P0, R8, UR16, 0x2 ;  /* 0x0000001008127c11 */ /* 0x000fc6000f8010ff */
[----:B------:R-:W-:-:S05]  /*1920*/  IMAD.IADD R3, R9, 0x1, R3 ;  /* 0x0000000109037824 */ /* 0x000fca00078e0203 */
[----:B------:R-:W-:Y:S02]  /*1930*/  LEA.HI.X R19, R8, UR17, R3, 0x2, P0 ;  /* 0x0000001108137c11 */ /* 0x000fe400080f1403 */
[----:B------:R-:W-:-:S04]  /*1940*/  IADD3 R3, P0, PT, R2, R16, RZ ;  /* 0x0000001002037210 */ /* 0x000fc80007f1e0ff */
[----:B------:R-:W-:Y:S02]  /*1950*/  IADD3.X R11, PT, PT, RZ, R17, RZ, P0, !PT ;  /* 0x00000011ff0b7210 */ /* 0x000fe400007fe4ff */
[----:B------:R-:W-:-:S04]  /*1960*/  ISETP.GE.U32.AND P0, PT, R3, R12, PT ;  /* 0x0000000c0300720c */ /* 0x000fc80003f06070 */
[----:B------:R-:W-:Y:S01]  /*1970*/  ISETP.GE.AND.EX P0, PT, R11, R0, PT, P0 ;  /* 0x000000000b00720c */ /* 0x000fe20003f06300 */
[----:B--2---:R4:W-:-:S12]  /*1980*/  STG.E desc[UR8][R18.64], R7 ;  /* 0x0000000712007986 */ /* 0x0049d8000c101908 */
[----:B------:R-:W-:Y:S05]  /*1990*/  @!P0 BRA `(.L_x_73) ;  /* 0xfffffff000148947 */ /* 0x000fea000383ffff */
.L_x_51:
[----:B------:R-:W-:Y:S05]  /*19a0*/  BSYNC.RECONVERGENT B0 ;  /* 0x0000000000007941 */ /* 0x000fea0003800200 */
.L_x_50:
[----:B------:R-:W-:Y:S06]  /*19b0*/  BAR.SYNC.DEFER_BLOCKING 0x0 ;  /* 0x0000000000007b1d */ /* 0x000fec0000010000 */
[----:B------:R-:W-:Y:S05]  /*19c0*/  EXIT ;  /* 0x000000000000794d */ /* 0x000fea0003800000 */
        .weak           $__internal_4_$__cuda_sm20_div_s64
        .type           $__internal_4_$__cuda_sm20_div_s64,@function
        .size           $__internal_4_$__cuda_sm20_div_s64,($__internal_5_$__cuda_sm20_div_u64 - $__internal_4_$__cuda_sm20_div_s64)
$__internal_4_$__cuda_sm20_div_s64:
[-C--:B------:R-:W-:Y:S02]  /*19d0*/  IADD3 R18, P1, PT, RZ, -R4.reuse, RZ ;  /* 0x80000004ff127210 */ /* 0x080fe40007f3e0ff */
[----:B------:R-:W-:Y:S02]  /*19e0*/  ISETP.GE.AND P0, PT, R5, RZ, PT ;  /* 0x000000ff0500720c */ /* 0x000fe40003f06270 */
[----:B------:R-:W-:Y:S01]  /*19f0*/  ISETP.GE.AND P3, PT, R11, RZ, PT ;  /* 0x000000ff0b00720c */ /* 0x000fe20003f66270 */
[----:B------:R-:W-:Y:S01]  /*1a00*/  IMAD.X R7, RZ, RZ, ~R5, P1 ;  /* 0x000000ffff077224 */ /* 0x000fe200008e0e05 */
[----:B------:R-:W-:Y:S02]  /*1a10*/  SEL R18, R18, R4, !P0 ;  /* 0x0000000412127207 */ /* 0x000fe40004000000 */
[----:B------:R-:W-:Y:S02]  /*1a20*/  IADD3 R20, P4, PT, RZ, -R21, RZ ;  /* 0x80000015ff147210 */ /* 0x000fe40007f9e0ff */
[----:B------:R-:W-:-:S02]  /*1a30*/  SEL R19, R7, R5, !P0 ;  /* 0x0000000507137207 */ /* 0x000fc40004000000 */
[----:B------:R-:W-:Y:S02]  /*1a40*/  SEL R20, R20, R21, !P3 ;  /* 0x0000001514147207 */ /* 0x000fe40005800000 */
[----:B------:R-:W0:Y:S08]  /*1a50*/  I2F.U64.RP R7, R18 ;  /* 0x0000001200077312 */ /* 0x000e300000309000 */
[----:B0-----:R-:W0:Y:S02]  /*1a60*/  MUFU.RCP R7, R7 ;  /* 0x0000000700077308 */ /* 0x001e240000001000 */
[----:B0-----:R-:W-:-:S06]  /*1a70*/  VIADD R7, R7, 0x1ffffffe ;  /* 0x1ffffffe07077836 */ /* 0x001fcc0000000000 */
[----:B------:R-:W0:Y:S02]  /*1a80*/  F2I.U64.TRUNC R30, R7 ;  /* 0x00000007001e7311 */ /* 0x000e24000020d800 */
[----:B0-----:R-:W-:-:S04]  /*1a90*/  IMAD.WIDE.U32 R28, R30, R18, RZ ;  /* 0x000000121e1c7225 */ /* 0x001fc800078e00ff */
[C---:B------:R-:W-:Y:S01]  /*1aa0*/  IMAD R8, R30.reuse, R19, R29 ;  /* 0x000000131e087224 */ /* 0x040fe200078e021d */
[----:B------:R-:W-:Y:S02]  /*1ab0*/  IADD3 R9, P0, PT, RZ, -R28, RZ ;  /* 0x8000001cff097210 */ /* 0x000fe40007f1e0ff */
[----:B------:R-:W-:Y:S01]  /*1ac0*/  MOV R29, R30 ;  /* 0x0000001e001d7202 */ /* 0x000fe20000000f00 */
[----:B------:R-:W-:Y:S02]  /*1ad0*/  IMAD R8, R31, R18, R8 ;  /* 0x000000121f087224 */ /* 0x000fe400078e0208 */
        /* <DEDUP_REMOVED lines=11> */
[----:B------:R-:W-:-:S03]  /*1b90*/  IADD3 R8, P0, PT, RZ, -R8, RZ ;  /* 0x80000008ff087210 */ /* 0x000fc60007f1e0ff */
        /* <DEDUP_REMOVED lines=8> */
[----:B------:R-:W-:Y:S01]  /*1c20*/  IMAD.X R8, RZ, RZ, ~R11, P4 ;  /* 0x000000ffff087224 */ /* 0x000fe200020e0e0b */
[----:B------:R-:W-:Y:S01]  /*1c30*/  IADD3.X R10, PT, PT, R10, R7, RZ, P0, !PT ;  /* 0x000000070a0a7210 */ /* 0x000fe200007fe4ff */
[----:B------:R-:W-:-:S03]  /*1c40*/  IMAD.HI.U32 R28, R9, R20, RZ ;  /* 0x00000014091c7227 */ /* 0x000fc600078e00ff */
[----:B------:R-:W-:Y:S01]  /*1c50*/  SEL R8, R8, R11, !P3 ;  /* 0x0000000b08087207 */ /* 0x000fe20005800000 */
[----:B------:R-:W-:-:S04]  /*1c60*/  IMAD.MOV.U32 R29, RZ, RZ, RZ ;  /* 0x000000ffff1d7224 */ /* 0x000fc800078e00ff */
[----:B------:R-:W-:Y:S01]  /*1c70*/  IMAD.WIDE.U32 R28, R9, R8, R28 ;  /* 0x00000008091c7225 */ /* 0x000fe200078e001c */
[----:B------:R-:W-:-:S05]  /*1c80*/  IADD3.X R9, PT, PT, RZ, RZ, R10, P2, P1 ;  /* 0x000000ffff097210 */ /* 0x000fca00017e240a */
[----:B------:R-:W-:-:S04]  /*1c90*/  IMAD.HI.U32 R10, P0, R9, R20, R28 ;  /* 0x00000014090a7227 */ /* 0x000fc8000780001c */
[CC--:B------:R-:W-:Y:S02]  /*1ca0*/  IMAD R7, R9.reuse, R8.reuse, RZ ;  /* 0x0000000809077224 */ /* 0x0c0fe400078e02ff */
[----:B------:R-:W-:-:S03]  /*1cb0*/  IMAD.HI.U32 R9, R9, R8, RZ ;  /* 0x0000000809097227 */ /* 0x000fc600078e00ff */
[----:B------:R-:W-:Y:S01]  /*1cc0*/  IADD3 R7, P1, PT, R7, R10, RZ ;  /* 0x0000000a07077210 */ /* 0x000fe20007f3e0ff */
[----:B------:R-:W-:-:S04]  /*1cd0*/  IMAD.X R9, RZ, RZ, R9, P0 ;  /* 0x000000ffff097224 */ /* 0x000fc800000e0609 */
[----:B------:R-:W-:Y:S01]  /*1ce0*/  IMAD.WIDE.U32 R28, R7, R18, RZ ;  /* 0x00000012071c7225 */ /* 0x000fe200078e00ff */
[----:B------:R-:W-:-:S03]  /*1cf0*/  IADD3.X R9, PT, PT, RZ, R9, RZ, P1, !PT ;  /* 0x00000009ff097210 */ /* 0x000fc60000ffe4ff */
[----:B------:R-:W-:Y:S01]  /*1d00*/  IMAD R10, R7, R19, R29 ;  /* 0x00000013070a7224 */ /* 0x000fe200078e021d */
[----:B------:R-:W-:-:S03]  /*1d10*/  IADD3 R20, P1, PT, -R28, R20, RZ ;  /* 0x000000141c147210 */ /* 0x000fc60007f3e1ff */
[-C--:B------:R-:W-:Y:S01]  /*1d20*/  IMAD R10, R9, R18.reuse, R10 ;  /* 0x00000012090a7224 */ /* 0x080fe200078e020a */
[----:B------:R-:W-:-:S03]  /*1d30*/  ISETP.GE.U32.AND P0, PT, R20, R18, PT ;  /* 0x000000121400720c */ /* 0x000fc60003f06070 */
[----:B------:R-:W-:Y:S01]  /*1d40*/  IMAD.X R8, R8, 0x1, ~R10, P1 ;  /* 0x0000000108087824 */ /* 0x000fe200008e0e0a */
[----:B------:R-:W-:Y:S02]  /*1d50*/  IADD3 R21, P1, PT, R20, -R18, RZ ;  /* 0x8000001214157210 */ /* 0x000fe40007f3e0ff */
[----:B------:R-:W-:Y:S02]  /*1d60*/  IADD3 R10, P2, PT, R7, 0x1, RZ ;  /* 0x00000001070a7810 */ /* 0x000fe40007f5e0ff */
[----:B------:R-:W-:-:S04]  /*1d70*/  ISETP.GE.U32.AND.EX P0, PT, R8, R19, PT, P0 ;  /* 0x000000130800720c */ /* 0x000fc80003f06100 */
[----:B------:R-:W-:Y:S01]  /*1d80*/  SEL R20, R21, R20, P0 ;  /* 0x0000001415147207 */ /* 0x000fe20000000000 */
[----:B------:R-:W-:Y:S01]  /*1d90*/  IMAD.X R21, R8, 0x1, ~R19, P1 ;  /* 0x0000000108157824 */ /* 0x000fe200008e0e13 */
[----:B------:R-:W-:Y:S02]  /*1da0*/  SEL R10, R10, R7, P0 ;  /* 0x000000070a0a7207 */ /* 0x000fe40000000000 */
[-C--:B------:R-:W-:Y:S02]  /*1db0*/  IADD3.X R7, PT, PT, RZ, R9.reuse, RZ, P2, !PT ;  /* 0x00000009ff077210 */ /* 0x080fe400017fe4ff */
[----:B------:R-:W-:Y:S02]  /*1dc0*/  SEL R21, R21, R8, P0 ;  /* 0x0000000815157207 */ /* 0x000fe40000000000 */
[----:B------:R-:W-:Y:S02]  /*1dd0*/  ISETP.GE.U32.AND P1, PT, R20, R18, PT ;  /* 0x000000121400720c */ /* 0x000fe40003f26070 */
[----:B------:R-:W-:-:S02]  /*1de0*/  SEL R7, R7, R9, P0 ;  /* 0x0000000907077207 */ /* 0x000fc40000000000 */
[----:B------:R-:W-:Y:S02]  /*1df0*/  IADD3 R8, P2, PT, R10, 0x1, RZ ;  /* 0x000000010a087810 */ /* 0x000fe40007f5e0ff */
[----:B------:R-:W-:-:S03]  /*1e00*/  ISETP.GE.U32.AND.EX P0, PT, R21, R19, PT, P1 ;  /* 0x000000131500720c */ /* 0x000fc60003f06110 */
[----:B------:R-:W-:Y:S01]  /*1e10*/  IMAD.X R9, RZ, RZ, R7, P2 ;  /* 0x000000ffff097224 */ /* 0x000fe200010e0607 */
[----:B------:R-:W-:Y:S02]  /*1e20*/  SEL R8, R8, R10, P0 ;  /* 0x0000000a08087207 */ /* 0x000fe40000000000 */
[----:B------:R-:W-:Y:S02]  /*1e30*/  LOP3.LUT R10, R5, R11, RZ, 0x3c, !PT ;  /* 0x0000000b050a7212 */ /* 0x000fe400078e3cff */
[----:B------:R-:W-:Y:S02]  /*1e40*/  SEL R9, R9, R7, P0 ;  /* 0x0000000709097207 */ /* 0x000fe40000000000 */
[-C--:B------:R-:W-:Y:S02]  /*1e50*/  IADD3 R7, P2, PT, RZ, -R8.reuse, RZ ;  /* 0x80000008ff077210 */ /* 0x080fe40007f5e0ff */
[----:B------:R-:W-:Y:S02]  /*1e60*/  ISETP.GE.AND P1, PT, R10, RZ, PT ;  /* 0x000000ff0a00720c */ /* 0x000fe40003f26270 */
[----:B------:R-:W-:Y:S01]  /*1e70*/  ISETP.NE.U32.AND P0, PT, R4, RZ, PT ;  /* 0x000000ff0400720c */ /* 0x000fe20003f05070 */
[----:B------:R-:W-:Y:S01]  /*1e80*/  IMAD.X R10, RZ, RZ, ~R9, P2 ;  /* 0x000000ffff0a7224 */ /* 0x000fe200010e0e09 */
[----:B------:R-:W-:-:S02]  /*1e90*/  SEL R7, R7, R8, !P1 ;  /* 0x0000000807077207 */ /* 0x000fc40004800000 */
[----:B------:R-:W-:Y:S02]  /*1ea0*/  MOV R8, R6 ;  /* 0x0000000600087202 */ /* 0x000fe40000000f00 */
[----:B------:R-:W-:Y:S01]  /*1eb0*/  SEL R10, R10, R9, !P1 ;  /* 0x000000090a0a7207 */ /* 0x000fe20004800000 */
[----:B------:R-:W-:Y:S01]  /*1ec0*/  IMAD.MOV.U32 R9, RZ, RZ, 0x0 ;  /* 0x00000000ff097424 */ /* 0x000fe200078e00ff */
[----:B------:R-:W-:-:S04]  /*1ed0*/  ISETP.NE.AND.EX P0, PT, R5, RZ, PT, P0 ;  /* 0x000000ff0500720c */ /* 0x000fc80003f05300 */
[----:B------:R-:W-:Y:S02]  /*1ee0*/  SEL R7, R7, 0xffffffff, P0 ;  /* 0xffffffff07077807 */ /* 0x000fe40000000000 */
[----:B------:R-:W-:Y:S01]  /*1ef0*/  SEL R10, R10, 0xffffffff, P0 ;  /* 0xffffffff0a0a7807 */ /* 0x000fe20000000000 */
[----:B------:R-:W-:Y:S06]  /*1f00*/  RET.REL.NODEC R8 `(_Z12transmissionPfS_ll) ;  /* 0xffffffe0083c7950 */ /* 0x000fec0003c3ffff */
        .weak           $__internal_5_$__cuda_sm20_div_u64
        .type           $__internal_5_$__cuda_sm20_div_u64,@function
        .size           $__internal_5_$__cuda_sm20_div_u64,(.L_x_80 - $__internal_5_$__cuda_sm20_div_u64)
$__internal_5_$__cuda_sm20_div_u64:
[----:B------:R-:W-:Y:S02]  /*1f10*/  HFMA2 R19, -RZ, RZ, 0, 0 ;  /* 0x00000000ff137431 */ /* 0x000fe400000001ff */
[----:B------:R-:W-:-:S04]  /*1f20*/  IMAD.MOV.U32 R18, RZ, RZ, R2 ;  /* 0x000000ffff127224 */ /* 0x000fc800078e0002 */
        /* <DEDUP_REMOVED lines=19> */
[----:B------:R-:W-:-:S04]  /*2060*/  IMAD R8, R17, R2, R9 ;  /* 0x0000000211087224 */ /* 0x000fc800078e0209 */
[----:B------:R-:W-:-:S04]  /*2070*/  IMAD.HI.U32 R14, R15, R19, RZ ;  /* 0x000000130f0e7227 */ /* 0x000fc800078e00ff */
[----:B------:R-:W-:-:S04]  /*2080*/  IMAD.X R8, RZ, RZ, ~R8, P0 ;  /* 0x000000ffff087224 */ /* 0x000fc800000e0e08 */
[----:B------:R-:W-:-:S04]  /*2090*/  IMAD.WIDE.U32 R14, P0, R15, R8, R14 ;  /* 0x000000080f0e7225 */ /* 0x000fc8000780000e */
[C---:B------:R-:W-:Y:S02]  /*20a0*/  IMAD R9, R17.reuse, R8, RZ ;  /* 0x0000000811097224 */ /* 0x040fe400078e02ff */
[----:B------:R-:W-:-:S04]  /*20b0*/  IMAD.HI.U32 R6, P1, R17, R19, R14 ;  /* 0x0000001311067227 */ /* 0x000fc8000782000e */
[----:B------:R-:W-:Y:S01]  /*20c0*/  IMAD.HI.U32 R8, R17, R8, RZ ;  /* 0x0000000811087227 */ /* 0x000fe200078e00ff */
[----:B------:R-:W-:-:S03]  /*20d0*/  IADD3 R6, P2, PT, R9, R6, RZ ;  /* 0x0000000609067210 */ /* 0x000fc60007f5e0ff */
[----:B------:R-:W-:Y:S01]  /*20e0*/  IMAD.MOV.U32 R9, RZ, RZ, RZ ;  /* 0x000000ffff097224 */ /* 0x000fe200078e00ff */
[----:B------:R-:W-:Y:S01]  /*20f0*/  IADD3.X R17, PT, PT, R8, R17, RZ, P0, !PT ;  /* 0x0000001108117210 */ /* 0x000fe200007fe4ff */
        /* <DEDUP_REMOVED lines=9> */
[----:B------:R-:W-:-:S05]  /*2190*/  IADD3.X R17, PT, PT, RZ, R6, RZ, P1, !PT ;  /* 0x00000006ff117210 */ /* 0x000fca0000ffe4ff */
[----:B------:R-:W-:Y:S01]  /*21a0*/  IMAD R6, R17, R2, R9 ;  /* 0x0000000211067224 */ /* 0x000fe200078e0209 */
[----:B------:R-:W-:-:S05]  /*21b0*/  IADD3 R9, P0, PT, -R8, R7, RZ ;  /* 0x0000000708097210 */ /* 0x000fca0007f1e1ff */
[----:B------:R-:W-:Y:S01]  /*21c0*/  IMAD.X R10, R5, 0x1, ~R6, P0 ;  /* 0x00000001050a7824 */ /* 0x000fe200000e0e06 */
[----:B------:R-:W-:Y:S02]  /*21d0*/  ISETP.GE.U32.AND P0, PT, R9, R2, PT ;  /* 0x000000020900720c */ /* 0x000fe40003f06070 */
[----:B------:R-:W-:Y:S02]  /*21e0*/  IADD3 R6, P2, PT, R15, 0x1, RZ ;  /* 0x000000010f067810 */ /* 0x000fe40007f5e0ff */
[-C--:B------:R-:W-:Y:S02]  /*21f0*/  IADD3 R5, P1, PT, -R2, R9.reuse, RZ ;  /* 0x0000000902057210 */ /* 0x080fe40007f3e1ff */
[C---:B------:R-:W-:Y:S01]  /*2200*/  ISETP.GE.U32.AND.EX P0, PT, R10.reuse, RZ, PT, P0 ;  /* 0x000000ff0a00720c */ /* 0x040fe20003f06100 */
[----:B------:R-:W-:Y:S01]  /*2210*/  IMAD.X R8, RZ, RZ, R17, P2 ;  /* 0x000000ffff087224 */ /* 0x000fe200010e0611 */
[----:B------:R-:W-:Y:S02]  /*2220*/  IADD3.X R7, PT, PT, R10, -0x1, RZ, P1, !PT ;  /* 0xffffffff0a077810 */ /* 0x000fe40000ffe4ff */
[----:B------:R-:W-:-:S02]  /*2230*/  SEL R5, R5, R9, P0 ;  /* 0x0000000905057207 */ /* 0x000fc40000000000 */
[----:B------:R-:W-:Y:S02]  /*2240*/  SEL R15, R6, R15, P0 ;  /* 0x0000000f060f7207 */ /* 0x000fe40000000000 */
[----:B------:R-:W-:Y:S02]  /*2250*/  SEL R7, R7, R10, P0 ;  /* 0x0000000a07077207 */ /* 0x000fe40000000000 */
[----:B------:R-:W-:Y:S02]  /*2260*/  SEL R8, R8, R17, P0 ;  /* 0x0000001108087207 */ /* 0x000fe40000000000 */
[----:B------:R-:W-:Y:S01]  /*2270*/  ISETP.GE.U32.AND P0, PT, R5, R2, PT ;  /* 0x000000020500720c */ /* 0x000fe20003f06070 */
[----:B------:R-:W-:Y:S01]  /*2280*/  IMAD.MOV.U32 R5, RZ, RZ, 0x0 ;  /* 0x00000000ff057424 */ /* 0x000fe200078e00ff */
[----:B------:R-:W-:Y:S02]  /*2290*/  IADD3 R6, P2, PT, R15, 0x1, RZ ;  /* 0x000000010f067810 */ /* 0x000fe40007f5e0ff */
[----:B------:R-:W-:-:S02]  /*22a0*/  ISETP.GE.U32.AND.EX P0, PT, R7, RZ, PT, P0 ;  /* 0x000000ff0700720c */ /* 0x000fc40003f06100 */
[----:B------:R-:W-:Y:S02]  /*22b0*/  ISETP.NE.U32.AND P1, PT, R2, RZ, PT ;  /* 0x000000ff0200720c */ /* 0x000fe40003f25070 */
[-C--:B------:R-:W-:Y:S02]  /*22c0*/  IADD3.X R7, PT, PT, RZ, R8.reuse, RZ, P2, !PT ;  /* 0x00000008ff077210 */ /* 0x080fe400017fe4ff */
[----:B------:R-:W-:Y:S02]  /*22d0*/  ISETP.NE.AND.EX P1, PT, RZ, RZ, PT, P1 ;  /* 0x000000ffff00720c */ /* 0x000fe40003f25310 */
[----:B------:R-:W-:Y:S02]  /*22e0*/  SEL R6, R6, R15, P0 ;  /* 0x0000000f06067207 */ /* 0x000fe40000000000 */
[----:B------:R-:W-:Y:S02]  /*22f0*/  SEL R7, R7, R8, P0 ;  /* 0x0000000807077207 */ /* 0x000fe40000000000 */
[----:B------:R-:W-:-:S02]  /*2300*/  SEL R6, R6, 0xffffffff, P1 ;  /* 0xffffffff06067807 */ /* 0x000fc40000800000 */
[----:B------:R-:W-:Y:S01]  /*2310*/  SEL R7, R7, 0xffffffff, P1 ;  /* 0xffffffff07077807 */ /* 0x000fe20000800000 */
[----:B------:R-:W-:Y:S06]  /*2320*/  RET.REL.NODEC R4 `(_Z12transmissionPfS_ll) ;  /* 0xffffffdc04347950 */ /* 0x000fec0003c3ffff */
.L_x_74:
        /* <DEDUP_REMOVED lines=13> */
.L_x_80:


//--------------------- .nv.shared.reserved.0     --------------------------
	.section	.nv.shared.reserved.0,"aw",@nobits
	.weak		__nv_reservedSMEM_offset_0_alias
	.size		__nv_reservedSMEM_offset_0_alias, 0, 64
	.other		__nv_reservedSMEM_offset_0_alias,@"STO_CUDA_RESERVED_SHARED STV_DEFAULT"
__nv_reservedSMEM_offset_0_alias:
	.zero		0
	.zero		64


//--------------------- .nv.constant0._Z10abs_kernelPfiii --------------------------
	.section	.nv.constant0._Z10abs_kernelPfiii,"a",@progbits
	.sectionflags	@""
	.align	4
.nv.constant0._Z10abs_kernelPfiii:
	.zero		916


//--------------------- .nv.constant0._Z5upperPfS_ii --------------------------
	.section	.nv.constant0._Z5upperPfS_ii,"a",@progbits
	.sectionflags	@""
	.align	4
.nv.constant0._Z5upperPfS_ii:
	.zero		920


//--------------------- .nv.constant0._Z10initIdeMatPfi --------------------------
	.section	.nv.constant0._Z10initIdeMatPfi,"a",@progbits
	.sectionflags	@""
	.align	4
.nv.constant0._Z10initIdeMatPfi:
	.zero		908


//--------------------- .nv.constant0._Z9sqrt_gpu2PfS_ii --------------------------
	.section	.nv.constant0._Z9sqrt_gpu2PfS_ii,"a",@progbits
	.sectionflags	@""
	.align	4
.nv.constant0._Z9sqrt_gpu2PfS_ii:
	.zero		920


//--------------------- .nv.constant0._Z12transmissionPfS_ll --------------------------
	.section	.nv.constant0._Z12transmissionPfS_ll,"a",@progbits
	.sectionflags	@""
	.align	4
.nv.constant0._Z12transmissionPfS_ll:
	.zero		928


//--------------------- SYMBOLS --------------------------

	.type		.nv.reservedSmem.offset0,@object
	.size		.nv.reservedSmem.offset0,0x4
